	.target	sm_80

	.elftype	@"ET_EXEC"


//--------------------- .note.nv.tkinfo           --------------------------
	.section	.note.nv.tkinfo,"",@"SHT_NOTE"
	.sectionflags	@"SHF_NOTE_NV_TKINFO"
	.tkinfo
        /*0018*/ 	.word	0x00000002
        /*0030*/ 	.string	""
        /*0030*/ 	.string	"ptxas"
        /*0030*/ 	.string	"Cuda compilation tools, release 13.0, V13.0.88"
        /*0030*/ 	.string	"Build cuda_13.0.r13.0/compiler.36424714_0"
        /*0030*/ 	.string	"-v  -suppress-debug-info  -lineinfo  -arch sm_80 "



//--------------------- .note.nv.cuinfo           --------------------------
	.section	.note.nv.cuinfo,"",@"SHT_NOTE"
	.sectionflags	@"SHF_NOTE_NV_CUINFO"
        /*0018*/ 	.short	0x0002
        /*001a*/ 	.short	0x0050
        /*001c*/ 	.short	0x0082
	.zero		2


//--------------------- .nv.info                  --------------------------
	.section	.nv.info,"",@"SHT_CUDA_INFO"
	.align	4


	//----- nvinfo : EIATTR_REGCOUNT
	.align		4
        /*0000*/ 	.byte	0x04, 0x2f
        /*0002*/ 	.short	(.L_2 - .L_1)
	.align		4
.L_1:
        /*0004*/ 	.word	index@(attn_fwd)
        /*0008*/ 	.word	0x000000a7


	//----- nvinfo : EIATTR_FRAME_SIZE
	.align		4
.L_2:
        /*000c*/ 	.byte	0x04, 0x11
        /*000e*/ 	.short	(.L_4 - .L_3)
	.align		4
.L_3:
        /*0010*/ 	.word	index@(attn_fwd)
        /*0014*/ 	.word	0x00000000


	//----- nvinfo : EIATTR_MIN_STACK_SIZE
	.align		4
.L_4:
        /*0018*/ 	.byte	0x04, 0x12
        /*001a*/ 	.short	(.L_6 - .L_5)
	.align		4
.L_5:
        /*001c*/ 	.word	index@(attn_fwd)
        /*0020*/ 	.word	0x00000000
.L_6:


//--------------------- .nv.info.attn_fwd         --------------------------
	.section	.nv.info.attn_fwd,"",@"SHT_CUDA_INFO"
	.sectionflags	@""
	.align	4


	//----- nvinfo : EIATTR_CUDA_API_VERSION
	.align		4
        /*0000*/ 	.byte	0x04, 0x37
        /*0002*/ 	.short	(.L_8 - .L_7)
.L_7:
        /*0004*/ 	.word	0x00000082


	//----- nvinfo : EIATTR_SW2861232_WAR
	.align		4
.L_8:
        /*0008*/ 	.byte	0x01, 0x35
	.zero		2


	//----- nvinfo : EIATTR_PARAM_CBANK
	.align		4
        /*000c*/ 	.byte	0x04, 0x0a
        /*000e*/ 	.short	(.L_10 - .L_9)
	.align		4
.L_9:
        /*0010*/ 	.word	index@(.nv.constant0.attn_fwd)
        /*0014*/ 	.short	0x0160
        /*0016*/ 	.short	0x0088


	//----- nvinfo : EIATTR_CBANK_PARAM_SIZE
	.align		4
.L_10:
        /*0018*/ 	.byte	0x03, 0x19
        /*001a*/ 	.short	0x0088


	//----- nvinfo : EIATTR_KPARAM_INFO
	.align		4
        /*001c*/ 	.byte	0x04, 0x17
        /*001e*/ 	.short	(.L_12 - .L_11)
.L_11:
        /*0020*/ 	.word	0x00000000
        /*0024*/ 	.short	0x0019
        /*0026*/ 	.short	0x0080
        /*0028*/ 	.byte	0x00, 0xf4, 0x21, 0x00


	//----- nvinfo : EIATTR_KPARAM_INFO
	.align		4
.L_12:
        /*002c*/ 	.byte	0x04, 0x17
        /*002e*/ 	.short	(.L_14 - .L_13)
.L_13:
        /*0030*/ 	.word	0x00000000
        /*0034*/ 	.short	0x0018
        /*0036*/ 	.short	0x0078
        /*0038*/ 	.byte	0x00, 0xf4, 0x21, 0x00


	//----- nvinfo : EIATTR_KPARAM_INFO
	.align		4
.L_14:
        /*003c*/ 	.byte	0x04, 0x17
        /*003e*/ 	.short	(.L_16 - .L_15)
.L_15:
        /*0040*/ 	.word	0x00000000
        /*0044*/ 	.short	0x0017
        /*0046*/ 	.short	0x0070
        /*0048*/ 	.byte	0x00, 0xf0, 0x11, 0x00


	//----- nvinfo : EIATTR_KPARAM_INFO
	.align		4
.L_16:
        /*004c*/ 	.byte	0x04, 0x17
        /*004e*/ 	.short	(.L_18 - .L_17)
.L_17:
        /*0050*/ 	.word	0x00000000
        /*0054*/ 	.short	0x0016
        /*0056*/ 	.short	0x006c
        /*0058*/ 	.byte	0x00, 0xf0, 0x11, 0x00


	//----- nvinfo : EIATTR_KPARAM_INFO
	.align		4
.L_18:
        /*005c*/ 	.byte	0x04, 0x17
        /*005e*/ 	.short	(.L_20 - .L_19)
.L_19:
        /*0060*/ 	.word	0x00000000
        /*0064*/ 	.short	0x0015
        /*0066*/ 	.short	0x0068
        /*0068*/ 	.byte	0x00, 0xf0, 0x11, 0x00


	//----- nvinfo : EIATTR_KPARAM_INFO
	.align		4
.L_20:
        /*006c*/ 	.byte	0x04, 0x17
        /*006e*/ 	.short	(.L_22 - .L_21)
.L_21:
        /*0070*/ 	.word	0x00000000
        /*0074*/ 	.short	0x0014
        /*0076*/ 	.short	0x0064
        /*0078*/ 	.byte	0x00, 0xf0, 0x11, 0x00


	//----- nvinfo : EIATTR_KPARAM_INFO
	.align		4
.L_22:
        /*007c*/ 	.byte	0x04, 0x17
        /*007e*/ 	.short	(.L_24 - .L_23)
.L_23:
        /*0080*/ 	.word	0x00000000
        /*0084*/ 	.short	0x0013
        /*0086*/ 	.short	0x0060
        /*0088*/ 	.byte	0x00, 0xf0, 0x11, 0x00


	//----- nvinfo : EIATTR_KPARAM_INFO
	.align		4
.L_24:
        /*008c*/ 	.byte	0x04, 0x17
        /*008e*/ 	.short	(.L_26 - .L_25)
.L_25:
        /*0090*/ 	.word	0x00000000
        /*0094*/ 	.short	0x0012
        /*0096*/ 	.short	0x005c
        /*0098*/ 	.byte	0x00, 0xf0, 0x11, 0x00


	//----- nvinfo : EIATTR_KPARAM_INFO
	.align		4
.L_26:
        /*009c*/ 	.byte	0x04, 0x17
        /*009e*/ 	.short	(.L_28 - .L_27)
.L_27:
        /*00a0*/ 	.word	0x00000000
        /*00a4*/ 	.short	0x0011
        /*00a6*/ 	.short	0x0058
        /*00a8*/ 	.byte	0x00, 0xf0, 0x11, 0x00


	//----- nvinfo : EIATTR_KPARAM_INFO
	.align		4
.L_28:
        /*00ac*/ 	.byte	0x04, 0x17
        /*00ae*/ 	.short	(.L_30 - .L_29)
.L_29:
        /*00b0*/ 	.word	0x00000000
        /*00b4*/ 	.short	0x0010
        /*00b6*/ 	.short	0x0054
        /*00b8*/ 	.byte	0x00, 0xf0, 0x11, 0x00


	//----- nvinfo : EIATTR_KPARAM_INFO
	.align		4
.L_30:
        /*00bc*/ 	.byte	0x04, 0x17
        /*00be*/ 	.short	(.L_32 - .L_31)
.L_31:
        /*00c0*/ 	.word	0x00000000
        /*00c4*/ 	.short	0x000f
        /*00c6*/ 	.short	0x0050
        /*00c8*/ 	.byte	0x00, 0xf0, 0x11, 0x00


	//----- nvinfo : EIATTR_KPARAM_INFO
	.align		4
.L_32:
        /*00cc*/ 	.byte	0x04, 0x17
        /*00ce*/ 	.short	(.L_34 - .L_33)
.L_33:
        /*00d0*/ 	.word	0x00000000
        /*00d4*/ 	.short	0x000e
        /*00d6*/ 	.short	0x004c
        /*00d8*/ 	.byte	0x00, 0xf0, 0x11, 0x00


	//----- nvinfo : EIATTR_KPARAM_INFO
	.align		4
.L_34:
        /*00dc*/ 	.byte	0x04, 0x17
        /*00de*/ 	.short	(.L_36 - .L_35)
.L_35:
        /*00e0*/ 	.word	0x00000000
        /*00e4*/ 	.short	0x000d
        /*00e6*/ 	.short	0x0048
        /*00e8*/ 	.byte	0x00, 0xf0, 0x11, 0x00


	//----- nvinfo : EIATTR_KPARAM_INFO
	.align		4
.L_36:
        /*00ec*/ 	.byte	0x04, 0x17
        /*00ee*/ 	.short	(.L_38 - .L_37)
.L_37:
        /*00f0*/ 	.word	0x00000000
        /*00f4*/ 	.short	0x000c
        /*00f6*/ 	.short	0x0044
        /*00f8*/ 	.byte	0x00, 0xf0, 0x11, 0x00


	//----- nvinfo : EIATTR_KPARAM_INFO
	.align		4
.L_38:
        /*00fc*/ 	.byte	0x04, 0x17
        /*00fe*/ 	.short	(.L_40 - .L_39)
.L_39:
        /*0100*/ 	.word	0x00000000
        /*0104*/ 	.short	0x000b
        /*0106*/ 	.short	0x0040
        /*0108*/ 	.byte	0x00, 0xf0, 0x11, 0x00


	//----- nvinfo : EIATTR_KPARAM_INFO
	.align		4
.L_40:
        /*010c*/ 	.byte	0x04, 0x17
        /*010e*/ 	.short	(.L_42 - .L_41)
.L_41:
        /*0110*/ 	.word	0x00000000
        /*0114*/ 	.short	0x000a
        /*0116*/ 	.short	0x003c
        /*0118*/ 	.byte	0x00, 0xf0, 0x11, 0x00


	//----- nvinfo : EIATTR_KPARAM_INFO
	.align		4
.L_42:
        /*011c*/ 	.byte	0x04, 0x17
        /*011e*/ 	.short	(.L_44 - .L_43)
.L_43:
        /*0120*/ 	.word	0x00000000
        /*0124*/ 	.short	0x0009
        /*0126*/ 	.short	0x0038
        /*0128*/ 	.byte	0x00, 0xf0, 0x11, 0x00


	//----- nvinfo : EIATTR_KPARAM_INFO
	.align		4
.L_44:
        /*012c*/ 	.byte	0x04, 0x17
        /*012e*/ 	.short	(.L_46 - .L_45)
.L_45:
        /*0130*/ 	.word	0x00000000
        /*0134*/ 	.short	0x0008
        /*0136*/ 	.short	0x0034
        /*0138*/ 	.byte	0x00, 0xf0, 0x11, 0x00


	//----- nvinfo : EIATTR_KPARAM_INFO
	.align		4
.L_46:
        /*013c*/ 	.byte	0x04, 0x17
        /*013e*/ 	.short	(.L_48 - .L_47)
.L_47:
        /*0140*/ 	.word	0x00000000
        /*0144*/ 	.short	0x0007
        /*0146*/ 	.short	0x0030
        /*0148*/ 	.byte	0x00, 0xf0, 0x11, 0x00


	//----- nvinfo : EIATTR_KPARAM_INFO
	.align		4
.L_48:
        /*014c*/ 	.byte	0x04, 0x17
        /*014e*/ 	.short	(.L_50 - .L_49)
.L_49:
        /*0150*/ 	.word	0x00000000
        /*0154*/ 	.short	0x0006
        /*0156*/ 	.short	0x002c
        /*0158*/ 	.byte	0x00, 0xf0, 0x11, 0x00


	//----- nvinfo : EIATTR_KPARAM_INFO
	.align		4
.L_50:
        /*015c*/ 	.byte	0x04, 0x17
        /*015e*/ 	.short	(.L_52 - .L_51)
.L_51:
        /*0160*/ 	.word	0x00000000
        /*0164*/ 	.short	0x0005
        /*0166*/ 	.short	0x0028
        /*0168*/ 	.byte	0x00, 0xf0, 0x11, 0x00


	//----- nvinfo : EIATTR_KPARAM_INFO
	.align		4
.L_52:
        /*016c*/ 	.byte	0x04, 0x17
        /*016e*/ 	.short	(.L_54 - .L_53)
.L_53:
        /*0170*/ 	.word	0x00000000
        /*0174*/ 	.short	0x0004
        /*0176*/ 	.short	0x0020
        /*0178*/ 	.byte	0x00, 0xf4, 0x21, 0x00


	//----- nvinfo : EIATTR_KPARAM_INFO
	.align		4
.L_54:
        /*017c*/ 	.byte	0x04, 0x17
        /*017e*/ 	.short	(.L_56 - .L_55)
.L_55:
        /*0180*/ 	.word	0x00000000
        /*0184*/ 	.short	0x0003
        /*0186*/ 	.short	0x0018
        /*0188*/ 	.byte	0x00, 0xf4, 0x21, 0x00


	//----- nvinfo : EIATTR_KPARAM_INFO
	.align		4
.L_56:
        /*018c*/ 	.byte	0x04, 0x17
        /*018e*/ 	.short	(.L_58 - .L_57)
.L_57:
        /*0190*/ 	.word	0x00000000
        /*0194*/ 	.short	0x0002
        /*0196*/ 	.short	0x0010
        /*0198*/ 	.byte	0x00, 0xf4, 0x21, 0x00


	//----- nvinfo : EIATTR_KPARAM_INFO
	.align		4
.L_58:
        /*019c*/ 	.byte	0x04, 0x17
        /*019e*/ 	.short	(.L_60 - .L_59)
.L_59:
        /*01a0*/ 	.word	0x00000000
        /*01a4*/ 	.short	0x0001
        /*01a6*/ 	.short	0x0008
        /*01a8*/ 	.byte	0x00, 0xf4, 0x21, 0x00


	//----- nvinfo : EIATTR_KPARAM_INFO
	.align		4
.L_60:
        /*01ac*/ 	.byte	0x04, 0x17
        /*01ae*/ 	.short	(.L_62 - .L_61)
.L_61:
        /*01b0*/ 	.word	0x00000000
        /*01b4*/ 	.short	0x0000
        /*01b6*/ 	.short	0x0000
        /*01b8*/ 	.byte	0x00, 0xf4, 0x21, 0x00


	//----- nvinfo : EIATTR_MAXREG_COUNT
	.align		4
.L_62:
        /*01bc*/ 	.byte	0x03, 0x1b
        /*01be*/ 	.short	0x00ff


	//----- nvinfo : EIATTR_NUM_BARRIERS
	.align		4
        /*01c0*/ 	.byte	0x02, 0x4c
        /*01c2*/ 	.byte	0x01
	.zero		1


	//----- nvinfo : EIATTR_MERCURY_ISA_VERSION
	.align		4
        /*01c4*/ 	.byte	0x03, 0x5f
        /*01c6*/ 	.short	0x0000


	//----- nvinfo : EIATTR_COOP_GROUP_MASK_REGIDS
	.align		4
        /*01c8*/ 	.byte	0x04, 0x29
        /*01ca*/ 	.short	(.L_64 - .L_63)


	//   ....[0]....
.L_63:
        /*01cc*/ 	.word	0xffffffff


	//   ....[1]....
        /*01d0*/ 	.word	0xffffffff


	//   ....[2]....
        /*01d4*/ 	.word	0xffffffff


	//   ....[3]....
        /*01d8*/ 	.word	0xffffffff


	//   ....[4]....
        /*01dc*/ 	.word	0xffffffff


	//   ....[5]....
        /*01e0*/ 	.word	0xffffffff


	//   ....[6]....
        /*01e4*/ 	.word	0xffffffff


	//   ....[7]....
        /*01e8*/ 	.word	0xffffffff


	//----- nvinfo : EIATTR_COOP_GROUP_INSTR_OFFSETS
	.align		4
.L_64:
        /*01ec*/ 	.byte	0x04, 0x28
        /*01ee*/ 	.short	(.L_66 - .L_65)


	//   ....[0]....
.L_65:
        /*01f0*/ 	.word	0x00001190


	//   ....[1]....
        /*01f4*/ 	.word	0x00001210


	//   ....[2]....
        /*01f8*/ 	.word	0x000017c0


	//   ....[3]....
        /*01fc*/ 	.word	0x00001830


	//   ....[4]....
        /*0200*/ 	.word	0x00002a90


	//   ....[5]....
        /*0204*/ 	.word	0x00002aa0


	//   ....[6]....
        /*0208*/ 	.word	0x00002b30


	//   ....[7]....
        /*020c*/ 	.word	0x00002b40


	//----- nvinfo : EIATTR_EXIT_INSTR_OFFSETS
	.align		4
.L_66:
        /*0210*/ 	.byte	0x04, 0x1c
        /*0212*/ 	.short	(.L_68 - .L_67)


	//   ....[0]....
.L_67:
        /*0214*/ 	.word	0x00003580


	//   ....[1]....
        /*0218*/ 	.word	0x00003620


	//----- nvinfo : EIATTR_REQNTID
	.align		4
.L_68:
        /*021c*/ 	.byte	0x04, 0x10
        /*021e*/ 	.short	(.L_70 - .L_69)
.L_69:
        /*0220*/ 	.word	0x00000100
        /*0224*/ 	.word	0x00000001
        /*0228*/ 	.word	0x00000001
.L_70:


//--------------------- .nv.callgraph             --------------------------
	.section	.nv.callgraph,"",@"SHT_CUDA_CALLGRAPH"
	.align	4
	.sectionentsize	8
	.align		4
        /*0000*/ 	.word	0x00000000
	.align		4
        /*0004*/ 	.word	0xffffffff
	.align		4
        /*0008*/ 	.word	0x00000000
	.align		4
        /*000c*/ 	.word	0xfffffffe
	.align		4
        /*0010*/ 	.word	0x00000000
	.align		4
        /*0014*/ 	.word	0xfffffffd
	.align		4
        /*0018*/ 	.word	0x00000000
	.align		4
        /*001c*/ 	.word	0xfffffffc


//--------------------- .nv.rel.action            --------------------------
	.section	.nv.rel.action,"",@"SHT_CUDA_RELOCINFO"
	.align	8
	.sectionentsize	8
        /*0000*/ 	.byte	0x73, 0x00, 0x00, 0x00, 0x00, 0x00, 0x00, 0x00, 0x00, 0x00, 0x00, 0x11, 0x25, 0x00, 0x05, 0x36


//--------------------- .nv.constant4             --------------------------
	.section	.nv.constant4,"a",@progbits
	.align	8
	.align		8
.nv.constant4:
        /*0000*/ 	.dword	_$_str


//--------------------- .nv.constant0.attn_fwd    --------------------------
	.section	.nv.constant0.attn_fwd,"a",@progbits
	.sectionflags	@""
	.align	4
.nv.constant0.attn_fwd:
	.zero		488


//--------------------- .text.attn_fwd            --------------------------
	.section	.text.attn_fwd,"ax",@progbits
	.sectioninfo	@"SHI_REGISTERS=167"
	.align	128
        .global         attn_fwd
        .type           attn_fwd,@function
        .size           attn_fwd,(.L_x_3 - attn_fwd)
        .other          attn_fwd,@"STO_CUDA_ENTRY STV_DEFAULT"
attn_fwd:
.text.attn_fwd:
[----:B------:R-:W-:Y:S02]  /*0000*/  MOV R1, c[0x0][0x28] ;  /* 0x00000a0000017a02 */ /* 0x000fe40000000f00 */
[----:B------:R-:W0:Y:S01]  /*0010*/  S2R R0, SR_TID.X ;  /* 0x0000000000007919 */ /* 0x000e220000002100 */
[----:B------:R-:W-:Y:S01]  /*0020*/  MOV R8, c[0x0][0x198] ;  /* 0x0000660000087a02 */ /* 0x000fe20000000f00 */
[----:B------:R-:W-:Y:S02]  /*0030*/  ULDC.64 UR4, c[0x0][0x118] ;  /* 0x0000460000047ab9 */ /* 0x000fe40000000a00 */
[----:B------:R-:W1:Y:S04]  /*0040*/  S2R R2, SR_CTAID.X ;  /* 0x0000000000027919 */ /* 0x000e680000002500 */
[----:B------:R-:W2:Y:S01]  /*0050*/  S2R R106, SR_CTAID.Y ;  /* 0x00000000006a7919 */ /* 0x000ea20000002600 */
[----:B0-----:R-:W-:Y:S02]  /*0060*/  LOP3.LUT R107, R0, 0x1f, RZ, 0xc0, !PT ;  /* 0x0000001f006b7812 */ /* 0x001fe400078ec0ff */
[----:B------:R-:W-:-:S02]  /*0070*/  SHF.R.U32.HI R108, RZ, 0x5, R0 ;  /* 0x00000005ff6c7819 */ /* 0x000fc40000011600 */
[----:B-1----:R-:W-:Y:S02]  /*0080*/  LEA R107, R2, R107, 0x5 ;  /* 0x0000006b026b7211 */ /* 0x002fe400078e28ff */
[----:B------:R-:W-:Y:S01]  /*0090*/  SGXT.U32 R108, R108, 0x3 ;  /* 0x000000036c6c781a */ /* 0x000fe20000000000 */
[----:B--2---:R-:W-:Y:S02]  /*00a0*/  IMAD R2, R106, c[0x0][0x190], RZ ;  /* 0x000064006a027a24 */ /* 0x004fe400078e02ff */
[----:B------:R-:W-:Y:S02]  /*00b0*/  IMAD R4, R107, c[0x0][0x194], RZ ;  /* 0x000065006b047a24 */ /* 0x000fe400078e02ff */
[----:B------:R-:W-:Y:S01]  /*00c0*/  IMAD R7, R108, c[0x0][0x198], RZ ;  /* 0x000066006c077a24 */ /* 0x000fe200078e02ff */
[C---:B------:R-:W-:Y:S01]  /*00d0*/  SHF.L.U32 R3, R2.reuse, 0x1, RZ ;  /* 0x0000000102037819 */ /* 0x040fe200000006ff */
[----:B------:R-:W-:Y:S01]  /*00e0*/  IMAD.HI R2, R2, 0x2, RZ ;  /* 0x0000000202027827 */ /* 0x000fe200078e02ff */
[----:B------:R-:W-:-:S03]  /*00f0*/  SHF.L.U32 R6, R4, 0x1, RZ ;  /* 0x0000000104067819 */ /* 0x000fc600000006ff */
[----:B------:R-:W-:Y:S01]  /*0100*/  IMAD.HI R5, R4, 0x2, RZ ;  /* 0x0000000204057827 */ /* 0x000fe200078e02ff */
[----:B------:R-:W-:Y:S02]  /*0110*/  IADD3 R3, P0, P1, R6, c[0x0][0x160], R3 ;  /* 0x0000580006037a10 */ /* 0x000fe4000791e003 */
[----:B------:R-:W-:Y:S02]  /*0120*/  LEA R6, R8, R7, 0x3 ;  /* 0x0000000708067211 */ /* 0x000fe400078e18ff */
[----:B------:R-:W-:Y:S02]  /*0130*/  IADD3.X R5, R5, c[0x0][0x164], R2, P0, P1 ;  /* 0x0000590005057a10 */ /* 0x000fe400007e2402 */
[CC--:B------:R-:W-:Y:S02]  /*0140*/  LEA R2, P0, R7.reuse, R3.reuse, 0x1 ;  /* 0x0000000307027211 */ /* 0x0c0fe400078008ff */
[----:B------:R-:W-:Y:S02]  /*0150*/  LEA R4, P1, R6, R3, 0x1 ;  /* 0x0000000306047211 */ /* 0x000fe400078208ff */
[----:B------:R-:W-:-:S02]  /*0160*/  LEA.HI.X.SX32 R3, R7, R5, 0x1, P0 ;  /* 0x0000000507037211 */ /* 0x000fc400000f0eff */
[----:B------:R-:W-:-:S03]  /*0170*/  LEA.HI.X.SX32 R5, R6, R5, 0x1, P1 ;  /* 0x0000000506057211 */ /* 0x000fc600008f0eff */
[----:B------:R-:W2:Y:S04]  /*0180*/  LDG.E.U16 R2, [R2.64] ;  /* 0x0000000402027981 */ /* 0x000ea8000c1e1500 */
[----:B------:R-:W3:Y:S01]  /*0190*/  LDG.E.U16 R4, [R4.64] ;  /* 0x0000000404047981 */ /* 0x000ee2000c1e1500 */
[C---:B------:R-:W-:Y:S01]  /*01a0*/  LOP3.LUT R109, R0.reuse, 0xc0, RZ, 0xc0, !PT ;  /* 0x000000c0006d7812 */ /* 0x040fe200078ec0ff */
[----:B------:R-:W-:Y:S01]  /*01b0*/  CS2R R28, SRZ ;  /* 0x00000000001c7805 */ /* 0x000fe2000001ff00 */
[----:B------:R-:W-:Y:S01]  /*01c0*/  SHF.L.U32 R110, R0, 0x1, RZ ;  /* 0x00000001006e7819 */ /* 0x000fe200000006ff */
[----:B------:R-:W-:Y:S01]  /*01d0*/  CS2R R30, SRZ ;  /* 0x00000000001e7805 */ /* 0x000fe2000001ff00 */
[----:B------:R-:W-:Y:S01]  /*01e0*/  SHF.R.U32.HI R7, RZ, 0x2, R109 ;  /* 0x00000002ff077819 */ /* 0x000fe2000001166d */
[----:B------:R-:W-:Y:S01]  /*01f0*/  CS2R R20, SRZ ;  /* 0x0000000000147805 */ /* 0x000fe2000001ff00 */
[----:B------:R-:W-:Y:S01]  /*0200*/  MOV R6, c[0x0][0x1d0] ;  /* 0x0000740000067a02 */ /* 0x000fe20000000f00 */
[----:B------:R-:W-:Y:S01]  /*0210*/  CS2R R22, SRZ ;  /* 0x0000000000167805 */ /* 0x000fe2000001ff00 */
[----:B------:R-:W-:-:S02]  /*0220*/  LOP3.LUT R7, R7, 0x1fe, R110, 0x78, !PT ;  /* 0x000001fe07077812 */ /* 0x000fc400078e786e */
[----:B------:R-:W-:Y:S02]  /*0230*/  ISETP.GE.AND P0, PT, R6, 0x1, PT ;  /* 0x000000010600780c */ /* 0x000fe40003f06270 */
[----:B------:R-:W-:Y:S02]  /*0240*/  MOV R127, 0xff800000 ;  /* 0xff800000007f7802 */ /* 0x000fe40000000f00 */
[----:B------:R-:W-:Y:S02]  /*0250*/  MOV R114, 0x3f800000 ;  /* 0x3f80000000727802 */ /* 0x000fe40000000f00 */
[----:B------:R-:W-:Y:S02]  /*0260*/  MOV R126, 0x3f800000 ;  /* 0x3f800000007e7802 */ /* 0x000fe40000000f00 */
[----:B------:R-:W-:Y:S02]  /*0270*/  MOV R57, 0xff800000 ;  /* 0xff80000000397802 */ /* 0x000fe40000000f00 */
[----:B------:R-:W-:-:S02]  /*0280*/  SHF.L.U32 R115, R0, 0x3, RZ ;  /* 0x0000000300737819 */ /* 0x000fc400000006ff */
[----:B------:R-:W-:Y:S01]  /*0290*/  SHF.L.U32 R116, R0, 0x5, RZ ;  /* 0x0000000500747819 */ /* 0x000fe200000006ff */
[----:B--2---:R0:W-:Y:S04]  /*02a0*/  STS.U16 [R7+0x1000], R2 ;  /* 0x0010000207007388 */ /* 0x0041e80000000400 */
[----:B---3--:R0:W-:Y:S01]  /*02b0*/  STS.U16 [R7+0x1200], R4 ;  /* 0x0012000407007388 */ /* 0x0081e20000000400 */
[----:B------:R-:W-:Y:S05]  /*02c0*/  @!P0 BRA `(.L_x_0) ;  /* 0x000029c000008947 */ /* 0x000fea0003800000 */
[----:B------:R-:W-:Y:S01]  /*02d0*/  LOP3.LUT R3, R0, 0xf, RZ, 0xc0, !PT ;  /* 0x0000000f00037812 */ /* 0x000fe200078ec0ff */
[----:B0-----:R-:W-:Y:S01]  /*02e0*/  IMAD R2, R106, c[0x0][0x1a0], RZ ;  /* 0x000068006a027a24 */ /* 0x001fe200078e02ff */
[C---:B------:R-:W-:Y:S01]  /*02f0*/  LOP3.LUT R6, R0.reuse, 0x7f, RZ, 0xc0, !PT ;  /* 0x0000007f00067812 */ /* 0x040fe200078ec0ff */
[----:B------:R-:W-:Y:S01]  /*0300*/  CS2R R28, SRZ ;  /* 0x00000000001c7805 */ /* 0x000fe2000001ff00 */
[----:B------:R-:W-:Y:S01]  /*0310*/  LOP3.LUT P0, RZ, R0, 0x80, RZ, 0xc0, !PT ;  /* 0x0000008000ff7812 */ /* 0x000fe2000780c0ff */
[----:B------:R-:W-:Y:S01]  /*0320*/  IMAD R5, R3, c[0x0][0x1a8], RZ ;  /* 0x00006a0003057a24 */ /* 0x000fe200078e02ff */
[----:B------:R-:W-:Y:S01]  /*0330*/  SHF.L.U32 R117, R6, 0x1, RZ ;  /* 0x0000000106757819 */ /* 0x000fe200000006ff */
[----:B------:R-:W-:Y:S01]  /*0340*/  IMAD R3, R106, c[0x0][0x1b0], RZ ;  /* 0x00006c006a037a24 */ /* 0x000fe200078e02ff */
[----:B------:R-:W-:Y:S01]  /*0350*/  SHF.L.U32 R4, R2, 0x1, RZ ;  /* 0x0000000102047819 */ /* 0x000fe200000006ff */
[----:B------:R-:W-:Y:S01]  /*0360*/  IMAD R6, R6, c[0x0][0x1b4], RZ ;  /* 0x00006d0006067a24 */ /* 0x000fe200078e02ff */
[----:B------:R-:W-:Y:S01]  /*0370*/  SHF.L.U32 R7, R5, 0x1, RZ ;  /* 0x0000000105077819 */ /* 0x000fe200000006ff */
[----:B------:R-:W-:Y:S01]  /*0380*/  IMAD.HI R2, R2, 0x2, RZ ;  /* 0x0000000202027827 */ /* 0x000fe200078e02ff */
[----:B------:R-:W-:Y:S01]  /*0390*/  SEL R8, RZ, 0x110, !P0 ;  /* 0x00000110ff087807 */ /* 0x000fe20004000000 */
[----:B------:R-:W-:Y:S01]  /*03a0*/  CS2R R30, SRZ ;  /* 0x00000000001e7805 */ /* 0x000fe2000001ff00 */
[----:B------:R-:W-:Y:S01]  /*03b0*/  IADD3 R90, P0, P1, R7, c[0x0][0x168], R4 ;  /* 0x00005a00075a7a10 */ /* 0x000fe2000791e004 */
[----:B------:R-:W-:Y:S01]  /*03c0*/  IMAD.HI R5, R5, 0x2, RZ ;  /* 0x0000000205057827 */ /* 0x000fe200078e02ff */
[----:B------:R-:W-:Y:S01]  /*03d0*/  LOP3.LUT R117, R8, R117, RZ, 0x3c, !PT ;  /* 0x0000007508757212 */ /* 0x000fe200078e3cff */
[----:B------:R-:W-:Y:S01]  /*03e0*/  CS2R R20, SRZ ;  /* 0x0000000000147805 */ /* 0x000fe2000001ff00 */
[C---:B------:R-:W-:Y:S01]  /*03f0*/  SHF.L.U32 R4, R3.reuse, 0x1, RZ ;  /* 0x0000000103047819 */ /* 0x040fe200000006ff */
[----:B------:R-:W-:Y:S01]  /*0400*/  IMAD.HI R3, R3, 0x2, RZ ;  /* 0x0000000203037827 */ /* 0x000fe200078e02ff */
[C---:B------:R-:W-:Y:S01]  /*0410*/  SHF.L.U32 R7, R6.reuse, 0x1, RZ ;  /* 0x0000000106077819 */ /* 0x040fe200000006ff */
[----:B------:R-:W-:Y:S01]  /*0420*/  CS2R R22, SRZ ;  /* 0x0000000000167805 */ /* 0x000fe2000001ff00 */
[----:B------:R-:W-:Y:S01]  /*0430*/  SHF.R.S32.HI R8, RZ, 0x2, R0 ;  /* 0x00000002ff087819 */ /* 0x000fe20000011400 */
[----:B------:R-:W-:Y:S01]  /*0440*/  IMAD.HI R6, R6, 0x2, RZ ;  /* 0x0000000206067827 */ /* 0x000fe200078e02ff */
[----:B------:R-:W-:-:S02]  /*0450*/  IADD3 R104, P2, P3, R7, c[0x0][0x170], R4 ;  /* 0x00005c0007687a10 */ /* 0x000fc40007b5e004 */
[----:B------:R-:W-:Y:S02]  /*0460*/  SGXT R4, R8, 0x1 ;  /* 0x000000010804781a */ /* 0x000fe40000000200 */
[----:B------:R-:W-:Y:S02]  /*0470*/  IADD3.X R14, R5, c[0x0][0x16c], R2, P0, P1 ;  /* 0x00005b00050e7a10 */ /* 0x000fe400007e2402 */
[----:B------:R-:W-:Y:S02]  /*0480*/  LOP3.LUT R7, R4, 0x90, RZ, 0xc0, !PT ;  /* 0x0000009004077812 */ /* 0x000fe400078ec0ff */
[----:B------:R-:W-:Y:S02]  /*0490*/  SHF.R.U32.HI R5, RZ, 0x4, R0 ;  /* 0x00000004ff057819 */ /* 0x000fe40000011600 */
[----:B------:R-:W-:Y:S02]  /*04a0*/  LOP3.LUT R7, R7, 0x60, R116, 0xf8, !PT ;  /* 0x0000006007077812 */ /* 0x000fe400078ef874 */
[----:B------:R-:W-:-:S02]  /*04b0*/  LOP3.LUT R12, R0, 0x7, RZ, 0xc0, !PT ;  /* 0x00000007000c7812 */ /* 0x000fc400078ec0ff */
[----:B------:R-:W-:Y:S02]  /*04c0*/  LOP3.LUT R119, R0, 0x10, RZ, 0xc0, !PT ;  /* 0x0000001000777812 */ /* 0x000fe400078ec0ff */
[----:B------:R-:W-:Y:S02]  /*04d0*/  LOP3.LUT R4, R7, 0x10, R110, 0x78, !PT ;  /* 0x0000001007047812 */ /* 0x000fe400078e786e */
[----:B------:R-:W-:Y:S02]  /*04e0*/  IADD3.X R13, R6, c[0x0][0x174], R3, P2, P3 ;  /* 0x00005d00060d7a10 */ /* 0x000fe400017e6403 */
[----:B------:R-:W-:Y:S02]  /*04f0*/  SGXT.U32 R3, R5, 0x4 ;  /* 0x000000040503781a */ /* 0x000fe40000000000 */
[----:B------:R-:W-:Y:S02]  /*0500*/  LOP3.LUT R9, R115, 0x30, RZ, 0xc0, !PT ;  /* 0x0000003073097812 */ /* 0x000fe400078ec0ff */
[----:B------:R-:W-:Y:S01]  /*0510*/  LEA R118, R12, R119, 0x1 ;  /* 0x000000770c767211 */ /* 0x000fe200078e08ff */
[----:B------:R-:W-:Y:S01]  /*0520*/  IMAD R3, R3, c[0x0][0x1a4], RZ ;  /* 0x0000690003037a24 */ /* 0x000fe200078e02ff */
[----:B------:R-:W-:-:S02]  /*0530*/  LEA R119, R119, R4, 0x4 ;  /* 0x0000000477777211 */ /* 0x000fc400078e20ff */
[----:B------:R-:W-:Y:S02]  /*0540*/  LEA.HI R4, R0, 0x30, RZ, 0x1c ;  /* 0x0000003000047811 */ /* 0x000fe400078fe0ff */
[--C-:B------:R-:W-:Y:S02]  /*0550*/  LOP3.LUT R9, R9, 0x20, R0.reuse, 0x78, !PT ;  /* 0x0000002009097812 */ /* 0x100fe400078e7800 */
[----:B------:R-:W-:Y:S01]  /*0560*/  SHF.R.U32.HI R2, RZ, 0x7, R0 ;  /* 0x00000007ff027819 */ /* 0x000fe20000011600 */
[----:B------:R-:W-:Y:S01]  /*0570*/  IMAD R6, R4, c[0x0][0x1a4], RZ ;  /* 0x0000690004067a24 */ /* 0x000fe200078e02ff */
[----:B------:R-:W-:Y:S02]  /*0580*/  MOV R16, c[0x0][0x1a4] ;  /* 0x0000690000107a02 */ /* 0x000fe40000000f00 */
[----:B------:R-:W-:Y:S02]  /*0590*/  LOP3.LUT R9, R9, 0x10, R110, 0x78, !PT ;  /* 0x0000001009097812 */ /* 0x000fe400078e786e */
[----:B------:R-:W-:-:S02]  /*05a0*/  SGXT.U32 R2, R2, 0x1 ;  /* 0x000000010202781a */ /* 0x000fc40000000000 */
[----:B------:R-:W-:Y:S02]  /*05b0*/  LEA R4, R16, R3, 0x4 ;  /* 0x0000000310047211 */ /* 0x000fe400078e20ff */
[----:B------:R-:W-:Y:S01]  /*05c0*/  LEA R118, R118, R9, 0x5 ;  /* 0x0000000976767211 */ /* 0x000fe200078e28ff */
[----:B------:R-:W-:Y:S01]  /*05d0*/  IMAD R9, R2, c[0x0][0x1b8], RZ ;  /* 0x00006e0002097a24 */ /* 0x000fe200078e02ff */
[C---:B------:R-:W-:Y:S02]  /*05e0*/  LEA R5, R16.reuse, R4, 0x4 ;  /* 0x0000000410057211 */ /* 0x040fe400078e20ff */
[----:B------:R-:W-:Y:S02]  /*05f0*/  MOV R18, c[0x0][0x1b8] ;  /* 0x00006e0000127a02 */ /* 0x000fe40000000f00 */
[----:B------:R-:W-:Y:S02]  /*0600*/  LEA R76, P1, R3, R90, 0x1 ;  /* 0x0000005a034c7211 */ /* 0x000fe400078208ff */
[----:B------:R-:W-:-:S02]  /*0610*/  LEA R7, R16, R5, 0x5 ;  /* 0x0000000510077211 */ /* 0x000fc400078e28ff */
[----:B------:R-:W-:Y:S02]  /*0620*/  LEA.HI R2, R0, 0x70, RZ, 0x1c ;  /* 0x0000007000027811 */ /* 0x000fe400078fe0ff */
[----:B------:R-:W-:Y:S02]  /*0630*/  LEA R10, R18, R9, 0x1 ;  /* 0x00000009120a7211 */ /* 0x000fe400078e08ff */
[----:B------:R-:W-:Y:S01]  /*0640*/  LEA R78, P2, R4, R90, 0x1 ;  /* 0x0000005a044e7211 */ /* 0x000fe200078408ff */
[----:B------:R-:W-:Y:S01]  /*0650*/  IMAD R8, R2, c[0x0][0x1a4], RZ ;  /* 0x0000690002087a24 */ /* 0x000fe200078e02ff */
[----:B------:R-:W-:Y:S02]  /*0660*/  LEA.HI.X.SX32 R77, R3, R14, 0x1, P1 ;  /* 0x0000000e034d7211 */ /* 0x000fe400008f0eff */
[----:B------:R-:W-:Y:S02]  /*0670*/  LEA R80, P3, R6, R90, 0x1 ;  /* 0x0000005a06507211 */ /* 0x000fe400078608ff */
[----:B------:R-:W-:-:S02]  /*0680*/  LEA R3, R16, R7, 0x4 ;  /* 0x0000000710037211 */ /* 0x000fc400078e20ff */
[----:B------:R-:W-:Y:S02]  /*0690*/  LEA R11, R18, R10, 0x1 ;  /* 0x0000000a120b7211 */ /* 0x000fe400078e08ff */
[----:B------:R-:W-:Y:S02]  /*06a0*/  LEA R84, P1, R5, R90, 0x1 ;  /* 0x0000005a05547211 */ /* 0x000fe400078208ff */
[-C--:B------:R-:W-:Y:S02]  /*06b0*/  LEA.HI.X.SX32 R79, R4, R14.reuse, 0x1, P2 ;  /* 0x0000000e044f7211 */ /* 0x080fe400010f0eff */
[----:B------:R-:W-:Y:S02]  /*06c0*/  LEA.HI.X.SX32 R81, R6, R14, 0x1, P3 ;  /* 0x0000000e06517211 */ /* 0x000fe400018f0eff */
[----:B------:R-:W-:Y:S02]  /*06d0*/  LEA R4, R16, R3, 0x4 ;  /* 0x0000000310047211 */ /* 0x000fe400078e20ff */
[----:B------:R-:W-:-:S02]  /*06e0*/  LEA R6, R18, R11, 0x1 ;  /* 0x0000000b12067211 */ /* 0x000fc400078e08ff */
[----:B------:R-:W-:Y:S02]  /*06f0*/  LEA.HI.X.SX32 R85, R5, R14, 0x1, P1 ;  /* 0x0000000e05557211 */ /* 0x000fe400008f0eff */
[-C--:B------:R-:W-:Y:S02]  /*0700*/  LEA R82, P4, R8, R90.reuse, 0x1 ;  /* 0x0000005a08527211 */ /* 0x080fe400078808ff */
[-C--:B------:R-:W-:Y:S02]  /*0710*/  LEA R86, P1, R7, R90.reuse, 0x1 ;  /* 0x0000005a07567211 */ /* 0x080fe400078208ff */
[-C--:B------:R-:W-:Y:S02]  /*0720*/  LEA R88, P2, R3, R90.reuse, 0x1 ;  /* 0x0000005a03587211 */ /* 0x080fe400078408ff */
[----:B------:R-:W-:Y:S02]  /*0730*/  LEA R90, P3, R4, R90, 0x1 ;  /* 0x0000005a045a7211 */ /* 0x000fe400078608ff */
[----:B------:R-:W-:-:S02]  /*0740*/  LEA R5, R18, R6, 0x1 ;  /* 0x0000000612057211 */ /* 0x000fc400078e08ff */
[-C--:B------:R-:W-:Y:S02]  /*0750*/  LEA.HI.X.SX32 R87, R7, R14.reuse, 0x1, P1 ;  /* 0x0000000e07577211 */ /* 0x080fe400008f0eff */
[----:B------:R-:W-:Y:S02]  /*0760*/  LEA.HI.X.SX32 R91, R4, R14, 0x1, P3 ;  /* 0x0000000e045b7211 */ /* 0x000fe400018f0eff */
[----:B------:R-:W-:Y:S02]  /*0770*/  LEA R92, P1, R10, R104, 0x1 ;  /* 0x000000680a5c7211 */ /* 0x000fe400078208ff */
[----:B------:R-:W-:Y:S02]  /*0780*/  LEA R4, R18, R5, 0x1 ;  /* 0x0000000512047211 */ /* 0x000fe400078e08ff */
[----:B------:R-:W-:Y:S02]  /*0790*/  LEA.HI.X.SX32 R89, R3, R14, 0x1, P2 ;  /* 0x0000000e03597211 */ /* 0x000fe400010f0eff */
[----:B------:R-:W-:-:S02]  /*07a0*/  LEA R2, P0, R9, R104, 0x1 ;  /* 0x0000006809027211 */ /* 0x000fc400078008ff */
[----:B------:R-:W-:Y:S02]  /*07b0*/  LEA R96, P2, R6, R104, 0x1 ;  /* 0x0000006806607211 */ /* 0x000fe400078408ff */
[----:B------:R-:W-:Y:S02]  /*07c0*/  LEA R7, R18, R4, 0x1 ;  /* 0x0000000412077211 */ /* 0x000fe400078e08ff */
[-C--:B------:R-:W-:Y:S02]  /*07d0*/  LEA.HI.X.SX32 R93, R10, R13.reuse, 0x1, P1 ;  /* 0x0000000d0a5d7211 */ /* 0x080fe400008f0eff */
[----:B------:R-:W-:Y:S02]  /*07e0*/  LEA R100, P1, R4, R104, 0x1 ;  /* 0x0000006804647211 */ /* 0x000fe400078208ff */
[-C--:B------:R-:W-:Y:S02]  /*07f0*/  LEA.HI.X.SX32 R3, R9, R13.reuse, 0x1, P0 ;  /* 0x0000000d09037211 */ /* 0x080fe400000f0eff */
[----:B------:R-:W-:-:S02]  /*0800*/  LEA.HI.X.SX32 R97, R6, R13, 0x1, P2 ;  /* 0x0000000d06617211 */ /* 0x000fc400010f0eff */
[-C--:B------:R-:W-:Y:S02]  /*0810*/  LEA R94, P0, R11, R104.reuse, 0x1 ;  /* 0x000000680b5e7211 */ /* 0x080fe400078008ff */
[----:B------:R-:W-:Y:S02]  /*0820*/  LEA R102, P2, R7, R104, 0x1 ;  /* 0x0000006807667211 */ /* 0x000fe400078408ff */
[-C--:B------:R-:W-:Y:S02]  /*0830*/  LEA.HI.X.SX32 R101, R4, R13.reuse, 0x1, P1 ;  /* 0x0000000d04657211 */ /* 0x080fe400008f0eff */
[----:B------:R-:W-:Y:S02]  /*0840*/  SHF.R.S32.HI R4, RZ, 0x6, R0 ;  /* 0x00000006ff047819 */ /* 0x000fe40000011400 */
[----:B------:R-:W-:Y:S02]  /*0850*/  LEA.HI.X.SX32 R95, R11, R13, 0x1, P0 ;  /* 0x0000000d0b5f7211 */ /* 0x000fe400000f0eff */
[----:B------:R-:W-:-:S02]  /*0860*/  LEA R6, R18, R7, 0x1 ;  /* 0x0000000712067211 */ /* 0x000fc400078e08ff */
[-C--:B------:R-:W-:Y:S01]  /*0870*/  LEA.HI.X.SX32 R103, R7, R13.reuse, 0x1, P2 ;  /* 0x0000000d07677211 */ /* 0x080fe200010f0eff */
[----:B------:R-:W-:Y:S01]  /*0880*/  IMAD R7, R12, 0x110, RZ ;  /* 0x000001100c077824 */ /* 0x000fe200078e02ff */
[CC--:B------:R-:W-:Y:S02]  /*0890*/  LEA R98, P0, R5.reuse, R104.reuse, 0x1 ;  /* 0x0000006805627211 */ /* 0x0c0fe400078008ff */
[----:B------:R-:W-:Y:S02]  /*08a0*/  SGXT R4, R4, 0x1 ;  /* 0x000000010404781a */ /* 0x000fe40000000200 */
[----:B------:R-:W-:Y:S02]  /*08b0*/  LEA.HI.X.SX32 R99, R5, R13, 0x1, P0 ;  /* 0x0000000d05637211 */ /* 0x000fe400000f0eff */
[----:B------:R-:W-:Y:S02]  /*08c0*/  LEA R104, P3, R6, R104, 0x1 ;  /* 0x0000006806687211 */ /* 0x000fe400078608ff */
[----:B------:R-:W-:-:S02]  /*08d0*/  LOP3.LUT R5, R4, 0x90, RZ, 0xc0, !PT ;  /* 0x0000009004057812 */ /* 0x000fc400078ec0ff */
[----:B------:R-:W-:Y:S02]  /*08e0*/  LOP3.LUT R120, R7, 0x30, R110, 0x78, !PT ;  /* 0x0000003007787812 */ /* 0x000fe400078e786e */
[----:B------:R-:W-:Y:S02]  /*08f0*/  LEA.HI.X.SX32 R83, R8, R14, 0x1, P4 ;  /* 0x0000000e08537211 */ /* 0x000fe400020f0eff */
[----:B------:R-:W-:Y:S02]  /*0900*/  LEA.HI.X.SX32 R105, R6, R13, 0x1, P3 ;  /* 0x0000000d06697211 */ /* 0x000fe400018f0eff */
[----:B------:R-:W-:Y:S02]  /*0910*/  MOV R114, 0x3f800000 ;  /* 0x3f80000000727802 */ /* 0x000fe40000000f00 */
[----:B------:R-:W-:Y:S02]  /*0920*/  MOV R130, 0xff800000 ;  /* 0xff80000000827802 */ /* 0x000fe40000000f00 */
[----:B------:R-:W-:-:S02]  /*0930*/  MOV R121, RZ ;  /* 0x000000ff00797202 */ /* 0x000fc40000000f00 */
[----:B------:R-:W-:Y:S02]  /*0940*/  MOV R111, RZ ;  /* 0x000000ff006f7202 */ /* 0x000fe40000000f00 */
[----:B------:R-:W-:Y:S02]  /*0950*/  MOV R128, 0xff800000 ;  /* 0xff80000000807802 */ /* 0x000fe40000000f00 */
[----:B------:R-:W-:Y:S02]  /*0960*/  MOV R126, 0x3f800000 ;  /* 0x3f800000007e7802 */ /* 0x000fe40000000f00 */
[----:B------:R-:W-:Y:S02]  /*0970*/  MOV R113, RZ ;  /* 0x000000ff00717202 */ /* 0x000fe40000000f00 */
[----:B------:R-:W-:Y:S02]  /*0980*/  LOP3.LUT R122, R5, 0x17e, R110, 0x78, !PT ;  /* 0x0000017e057a7812 */ /* 0x000fe400078e786e */
[----:B------:R-:W-:-:S02]  /*0990*/  LOP3.LUT R123, R117, 0x20, RZ, 0x3c, !PT ;  /* 0x00000020757b7812 */ /* 0x000fc400078e3cff */
[C---:B------:R-:W-:Y:S02]  /*09a0*/  LOP3.LUT R124, R117.reuse, 0x40, RZ, 0x3c, !PT ;  /* 0x00000040757c7812 */ /* 0x040fe400078e3cff */
[----:B------:R-:W-:Y:S02]  /*09b0*/  LOP3.LUT R125, R117, 0x60, RZ, 0x3c, !PT ;  /* 0x00000060757d7812 */ /* 0x000fe400078e3cff */
[----:B------:R-:W-:Y:S02]  /*09c0*/  LOP3.LUT R112, R120, 0x40, RZ, 0x3c, !PT ;  /* 0x0000004078707812 */ /* 0x000fe400078e3cff */
.L_x_1:
[----:B------:R-:W-:-:S04]  /*09d0*/  IMAD.WIDE R4, R121, 0x2, R76 ;  /* 0x0000000279047825 */ /* 0x000fc800078e024c */
[C---:B------:R-:W-:Y:S02]  /*09e0*/  IMAD.WIDE R6, R121.reuse, 0x2, R78 ;  /* 0x0000000279067825 */ /* 0x040fe400078e024e */
[----:B------:R-:W2:Y:S02]  /*09f0*/  LDG.E.U16 R5, [R4.64] ;  /* 0x0000000404057981 */ /* 0x000ea4000c1e1500 */
[C---:B------:R-:W-:Y:S02]  /*0a00*/  IMAD.WIDE R8, R121.reuse, 0x2, R84 ;  /* 0x0000000279087825 */ /* 0x040fe400078e0254 */
[----:B------:R-:W3:Y:S02]  /*0a10*/  LDG.E.U16 R7, [R6.64] ;  /* 0x0000000406077981 */ /* 0x000ee4000c1e1500 */
[C---:B------:R-:W-:Y:S02]  /*0a20*/  IMAD.WIDE R10, R121.reuse, 0x2, R80 ;  /* 0x00000002790a7825 */ /* 0x040fe400078e0250 */
[----:B------:R-:W4:Y:S02]  /*0a30*/  LDG.E.U16 R9, [R8.64] ;  /* 0x0000000408097981 */ /* 0x000f24000c1e1500 */
[----:B------:R-:W-:-:S02]  /*0a40*/  IMAD.WIDE R16, R121, 0x2, R90 ;  /* 0x0000000279107825 */ /* 0x000fc400078e025a */
[----:B------:R-:W5:Y:S02]  /*0a50*/  LDG.E.U16 R11, [R10.64] ;  /* 0x000000040a0b7981 */ /* 0x000f64000c1e1500 */
[C---:B------:R-:W-:Y:S02]  /*0a60*/  IMAD.WIDE R18, R121.reuse, 0x2, R82 ;  /* 0x0000000279127825 */ /* 0x040fe400078e0252 */
[----:B------:R-:W5:Y:S02]  /*0a70*/  LDG.E.U16 R17, [R16.64] ;  /* 0x0000000410117981 */ /* 0x000f64000c1e1500 */
[C---:B------:R-:W-:Y:S02]  /*0a80*/  IMAD.WIDE R12, R121.reuse, 0x2, R86 ;  /* 0x00000002790c7825 */ /* 0x040fe400078e0256 */
[----:B------:R-:W5:Y:S02]  /*0a90*/  LDG.E.U16 R19, [R18.64] ;  /* 0x0000000412137981 */ /* 0x000f64000c1e1500 */
[----:B------:R-:W-:-:S02]  /*0aa0*/  IMAD.WIDE R14, R121, 0x2, R88 ;  /* 0x00000002790e7825 */ /* 0x000fc400078e0258 */
[----:B------:R-:W5:Y:S04]  /*0ab0*/  LDG.E.U16 R25, [R12.64] ;  /* 0x000000040c197981 */ /* 0x000f68000c1e1500 */
[----:B------:R-:W5:Y:S04]  /*0ac0*/  LDG.E.U16 R27, [R14.64] ;  /* 0x000000040e1b7981 */ /* 0x000f68000c1e1500 */
[----:B------:R-:W-:Y:S01]  /*0ad0*/  BAR.SYNC.DEFER_BLOCKING 0x0 ;  /* 0x0000000000007b1d */ /* 0x000fe20000010000 */
[----:B------:R-:W-:-:S04]  /*0ae0*/  IMAD.WIDE R140, R111, 0x2, R98 ;  /* 0x000000026f8c7825 */ /* 0x000fc800078e0262 */
[----:B------:R-:W-:-:S04]  /*0af0*/  IMAD.WIDE R144, R111, 0x2, R100 ;  /* 0x000000026f907825 */ /* 0x000fc800078e0264 */
[----:B------:R-:W-:-:S04]  /*0b00*/  IMAD.WIDE R146, R111, 0x2, R102 ;  /* 0x000000026f927825 */ /* 0x000fc800078e0266 */
[----:B------:R-:W-:-:S04]  /*0b10*/  IMAD.WIDE R148, R111, 0x2, R96 ;  /* 0x000000026f947825 */ /* 0x000fc800078e0260 */
[----:B------:R-:W-:Y:S01]  /*0b20*/  IMAD.WIDE R152, R111, 0x2, R104 ;  /* 0x000000026f987825 */ /* 0x000fe200078e0268 */
[----:B--2---:R-:W-:Y:S04]  /*0b30*/  STS.U16 [R122], R5 ;  /* 0x000000057a007388 */ /* 0x004fe80000000400 */
[----:B---3--:R-:W-:Y:S04]  /*0b40*/  STS.U16 [R122+0x200], R7 ;  /* 0x000200077a007388 */ /* 0x008fe80000000400 */
[----:B----4-:R-:W-:Y:S04]  /*0b50*/  STS.U16 [R122+0x400], R9 ;  /* 0x000400097a007388 */ /* 0x010fe80000000400 */
[----:B-----5:R-:W-:Y:S04]  /*0b60*/  STS.U16 [R122+0x600], R11 ;  /* 0x0006000b7a007388 */ /* 0x020fe80000000400 */
[----:B------:R-:W-:Y:S04]  /*0b70*/  STS.U16 [R122+0xc00], R17 ;  /* 0x000c00117a007388 */ /* 0x000fe80000000400 */
[----:B------:R-:W-:Y:S04]  /*0b80*/  STS.U16 [R122+0xe00], R19 ;  /* 0x000e00137a007388 */ /* 0x000fe80000000400 */
[----:B------:R-:W-:Y:S04]  /*0b90*/  STS.U16 [R122+0x800], R25 ;  /* 0x000800197a007388 */ /* 0x000fe80000000400 */
[----:B------:R-:W-:Y:S04]  /*0ba0*/  STS.U16 [R122+0xa00], R27 ;  /* 0x000a001b7a007388 */ /* 0x000fe80000000400 */
[----:B------:R-:W-:Y:S06]  /*0bb0*/  BAR.SYNC.DEFER_BLOCKING 0x0 ;  /* 0x0000000000007b1d */ /* 0x000fec0000010000 */
[----:B------:R-:W-:Y:S04]  /*0bc0*/  LDSM.16.MT88.4 R12, [R118+0x1000] ;  /* 0x00100000760c783b */ /* 0x000fe80000004200 */
[----:B------:R-:W0:Y:S04]  /*0bd0*/  LDSM.16.M88.4 R44, [R119] ;  /* 0x00000000772c783b */ /* 0x000e280000000200 */
[----:B------:R-:W1:Y:S04]  /*0be0*/  LDSM.16.M88.4 R60, [R119+0x200] ;  /* 0x00020000773c783b */ /* 0x000e680000000200 */
[----:B------:R-:W2:Y:S04]  /*0bf0*/  LDSM.16.M88.4 R68, [R119+0x400] ;  /* 0x000400007744783b */ /* 0x000ea80000000200 */
[----:B------:R-:W3:Y:S04]  /*0c00*/  LDSM.16.M88.4 R48, [R119+0x600] ;  /* 0x000600007730783b */ /* 0x000ee80000000200 */
[----:B------:R-:W4:Y:S04]  /*0c10*/  LDSM.16.M88.4 R36, [R119+0x800] ;  /* 0x000800007724783b */ /* 0x000f280000000200 */
[----:B------:R-:W2:Y:S04]  /*0c20*/  LDSM.16.M88.4 R24, [R119+0xa00] ;  /* 0x000a00007718783b */ /* 0x000ea80000000200 */
[----:B------:R-:W2:Y:S04]  /*0c30*/  LDSM.16.M88.4 R8, [R119+0xc00] ;  /* 0x000c00007708783b */ /* 0x000ea80000000200 */
[----:B------:R-:W2:Y:S04]  /*0c40*/  LDSM.16.M88.4 R132, [R119+0xe00] ;  /* 0x000e00007784783b */ /* 0x000ea80000000200 */
[----:B------:R1:W5:Y:S04]  /*0c50*/  LDG.E.U16 R140, [R140.64] ;  /* 0x000000048c8c7981 */ /* 0x000368000c1e1500 */
[----:B------:R1:W5:Y:S01]  /*0c60*/  LDG.E.U16 R142, [R144.64] ;  /* 0x00000004908e7981 */ /* 0x000362000c1e1500 */
[C---:B0-----:R-:W-:Y:S03]  /*0c70*/  HMMA.16816.F32.BF16 R64, R12.reuse, R44, RZ ;  /* 0x0000002c0c40723c */ /* 0x041fe600000418ff */
[----:B------:R0:W5:Y:S04]  /*0c80*/  LDG.E.U16 R143, [R146.64] ;  /* 0x00000004928f7981 */ /* 0x000168000c1e1500 */
[----:B------:R-:W5:Y:S01]  /*0c90*/  LDG.E.U16 R148, [R148.64] ;  /* 0x0000000494947981 */ /* 0x000f62000c1e1500 */
[C---:B------:R-:W-:Y:S03]  /*0ca0*/  HMMA.16816.F32.BF16 R44, R12.reuse, R46, RZ ;  /* 0x0000002e0c2c723c */ /* 0x040fe600000418ff */
[----:B------:R-:W5:Y:S05]  /*0cb0*/  LDG.E.U16 R152, [R152.64] ;  /* 0x0000000498987981 */ /* 0x000f6a000c1e1500 */
[C---:B-1----:R-:W-:Y:S08]  /*0cc0*/  HMMA.16816.F32.BF16 R52, R12.reuse, R60, RZ ;  /* 0x0000003c0c34723c */ /* 0x042ff000000418ff */
[----:B------:R-:W-:Y:S01]  /*0cd0*/  HMMA.16816.F32.BF16 R60, R12, R62, RZ ;  /* 0x0000003e0c3c723c */ /* 0x000fe200000418ff */
[----:B------:R-:W-:-:S02]  /*0ce0*/  FMUL R4, R64, c[0x0][0x188] ;  /* 0x0000620040047a20 */ /* 0x000fc40000400000 */
[----:B------:R-:W-:-:S05]  /*0cf0*/  FMUL R5, R65, c[0x0][0x188] ;  /* 0x0000620041057a20 */ /* 0x000fca0000400000 */
[----:B--2---:R-:W-:Y:S01]  /*0d00*/  HMMA.16816.F32.BF16 R56, R12, R68, RZ ;  /* 0x000000440c38723c */ /* 0x004fe200000418ff */
[----:B------:R-:W-:Y:S01]  /*0d10*/  FMUL R6, R44, c[0x0][0x188] ;  /* 0x000062002c067a20 */ /* 0x000fe20000400000 */
[----:B------:R-:W-:Y:S01]  /*0d20*/  FMNMX R5, R4, R5, !PT ;  /* 0x0000000504057209 */ /* 0x000fe20007800000 */
[----:B------:R-:W-:-:S03]  /*0d30*/  FMUL R4, R45, c[0x0][0x188] ;  /* 0x000062002d047a20 */ /* 0x000fc60000400000 */
[----:B------:R-:W-:Y:S02]  /*0d40*/  FMNMX R7, R6, R5, !PT ;  /* 0x0000000506077209 */ /* 0x000fe40007800000 */
[----:B------:R-:W-:Y:S01]  /*0d50*/  HMMA.16816.F32.BF16 R68, R12, R70, RZ ;  /* 0x000000460c44723c */ /* 0x000fe200000418ff */
[----:B------:R-:W-:Y:S01]  /*0d60*/  FMUL R5, R52, c[0x0][0x188] ;  /* 0x0000620034057a20 */ /* 0x000fe20000400000 */
[----:B------:R-:W-:Y:S01]  /*0d70*/  FMNMX R6, R4, R7, !PT ;  /* 0x0000000704067209 */ /* 0x000fe20007800000 */
[----:B------:R-:W-:-:S03]  /*0d80*/  FMUL R4, R53, c[0x0][0x188] ;  /* 0x0000620035047a20 */ /* 0x000fc60000400000 */
[----:B------:R-:W-:Y:S02]  /*0d90*/  FMNMX R7, R5, R6, !PT ;  /* 0x0000000605077209 */ /* 0x000fe40007800000 */
[----:B---3--:R-:W-:Y:S01]  /*0da0*/  HMMA.16816.F32.BF16 R72, R12, R48, RZ ;  /* 0x000000300c48723c */ /* 0x008fe200000418ff */
        /* <DEDUP_REMOVED lines=9> */
[----:B----4-:R-:W-:Y:S01]  /*0e40*/  HMMA.16816.F32.BF16 R40, R12, R36, RZ ;  /* 0x000000240c28723c */ /* 0x010fe200000418ff */
        /* <DEDUP_REMOVED lines=39> */
[----:B------:R-:W-:Y:S02]  /*10c0*/  FMUL R129, R8, c[0x0][0x188] ;  /* 0x0000620008817a20 */ /* 0x000fe40000400000 */
        /* <DEDUP_REMOVED lines=10> */
[----:B------:R-:W-:-:S04]  /*1170*/  FMNMX R136, R129, R136, !PT ;  /* 0x0000008881887209 */ /* 0x000fc80007800000 */
[----:B------:R-:W-:-:S05]  /*1180*/  FMNMX R127, R127, R136, !PT ;  /* 0x000000887f7f7209 */ /* 0x000fca0007800000 */
[----:B------:R-:W1:Y:S01]  /*1190*/  SHFL.BFLY PT, R132, R127, 0x2, 0x1f ;  /* 0x0c401f007f847f89 */ /* 0x000e6200000e0000 */
[----:B------:R-:W-:-:S04]  /*11a0*/  IMAD.WIDE R136, R111, 0x2, R2 ;  /* 0x000000026f887825 */ /* 0x000fc800078e0202 */
[----:B------:R-:W-:Y:S02]  /*11b0*/  IMAD.WIDE R134, R111, 0x2, R94 ;  /* 0x000000026f867825 */ /* 0x000fe400078e025e */
[----:B------:R-:W2:Y:S04]  /*11c0*/  LDG.E.U16 R136, [R136.64] ;  /* 0x0000000488887981 */ /* 0x000ea8000c1e1500 */
[----:B------:R3:W4:Y:S01]  /*11d0*/  LDG.E.U16 R139, [R134.64] ;  /* 0x00000004868b7981 */ /* 0x000722000c1e1500 */
[----:B-1----:R-:W-:Y:S01]  /*11e0*/  FMNMX R129, R127, R132, !PT ;  /* 0x000000847f817209 */ /* 0x002fe20007800000 */
[----:B------:R-:W-:-:S05]  /*11f0*/  IMAD.WIDE R132, R111, 0x2, R92 ;  /* 0x000000026f847825 */ /* 0x000fca00078e025c */
[----:B------:R1:W4:Y:S04]  /*1200*/  LDG.E.U16 R138, [R132.64] ;  /* 0x00000004848a7981 */ /* 0x000328000c1e1500 */
[----:B------:R-:W0:Y:S04]  /*1210*/  SHFL.BFLY PT, R150, R129, 0x1, 0x1f ;  /* 0x0c201f0081967f89 */ /* 0x000e2800000e0000 */
[----:B------:R-:W-:Y:S01]  /*1220*/  BAR.SYNC.DEFER_BLOCKING 0x0 ;  /* 0x0000000000007b1d */ /* 0x000fe20000010000 */
[----:B0-----:R-:W-:-:S04]  /*1230*/  FMNMX R127, R129, R150, !PT ;  /* 0x00000096817f7209 */ /* 0x001fc80007800000 */
[----:B------:R-:W-:-:S05]  /*1240*/  FMNMX R127, R127, R130, !PT ;  /* 0x000000827f7f7209 */ /* 0x000fca0007800000 */
[--C-:B------:R-:W-:Y:S02]  /*1250*/  FFMA R64, R64, c[0x0][0x188], -R127.reuse ;  /* 0x0000620040407a23 */ /* 0x100fe4000000087f */
[--C-:B------:R-:W-:Y:S02]  /*1260*/  FFMA R44, R44, c[0x0][0x188], -R127.reuse ;  /* 0x000062002c2c7a23 */ /* 0x100fe4000000087f */
[----:B------:R-:W-:Y:S02]  /*1270*/  FMUL R141, R64, 1.4426950216293334961 ;  /* 0x3fb8aa3b408d7820 */ /* 0x000fe40000400000 */
[----:B---3--:R-:W-:Y:S02]  /*1280*/  FMUL R134, R44, 1.4426950216293334961 ;  /* 0x3fb8aa3b2c867820 */ /* 0x008fe40000400000 */
[--C-:B------:R-:W-:Y:S02]  /*1290*/  FFMA R64, R45, c[0x0][0x188], -R127.reuse ;  /* 0x000062002d407a23 */ /* 0x100fe4000000087f */
[----:B------:R-:W-:-:S02]  /*12a0*/  FFMA R65, R65, c[0x0][0x188], -R127 ;  /* 0x0000620041417a23 */ /* 0x000fc4000000087f */
[----:B------:R-:W-:Y:S02]  /*12b0*/  FMUL R44, R66, c[0x0][0x188] ;  /* 0x00006200422c7a20 */ /* 0x000fe40000400000 */
[----:B------:R-:W-:Y:S02]  /*12c0*/  FMUL R45, R67, c[0x0][0x188] ;  /* 0x00006200432d7a20 */ /* 0x000fe40000400000 */
[----:B------:R-:W-:Y:S02]  /*12d0*/  FMUL R129, R64, 1.4426950216293334961 ;  /* 0x3fb8aa3b40817820 */ /* 0x000fe40000400000 */
[----:B------:R-:W-:Y:S01]  /*12e0*/  FMUL R65, R65, 1.4426950216293334961 ;  /* 0x3fb8aa3b41417820 */ /* 0x000fe20000400000 */
[----:B------:R-:W-:Y:S01]  /*12f0*/  FMNMX R45, R44, R45, !PT ;  /* 0x0000002d2c2d7209 */ /* 0x000fe20007800000 */
[----:B------:R-:W-:Y:S02]  /*1300*/  FMUL R64, R46, c[0x0][0x188] ;  /* 0x000062002e407a20 */ /* 0x000fe40000400000 */
[----:B------:R0:W-:Y:S01]  /*1310*/  MUFU.EX2 R144, R65 ;  /* 0x0000004100907308 */ /* 0x0001e20000000800 */
[----:B------:R-:W-:-:S02]  /*1320*/  FFMA R52, R52, c[0x0][0x188], -R127 ;  /* 0x0000620034347a23 */ /* 0x000fc4000000087f */
[----:B------:R-:W-:Y:S02]  /*1330*/  FMUL R44, R47, c[0x0][0x188] ;  /* 0x000062002f2c7a20 */ /* 0x000fe40000400000 */
[----:B-1----:R-:W-:Y:S01]  /*1340*/  FMUL R132, R52, 1.4426950216293334961 ;  /* 0x3fb8aa3b34847820 */ /* 0x002fe20000400000 */
[----:B0-----:R-:W-:Y:S01]  /*1350*/  FMNMX R65, R64, R45, !PT ;  /* 0x0000002d40417209 */ /* 0x001fe20007800000 */
[----:B------:R-:W-:Y:S02]  /*1360*/  FMUL R45, R54, c[0x0][0x188] ;  /* 0x00006200362d7a20 */ /* 0x000fe40000400000 */
[----:B------:R-:W-:Y:S01]  /*1370*/  FFMA R53, R53, c[0x0][0x188], -R127 ;  /* 0x0000620035357a23 */ /* 0x000fe2000000087f */
[----:B------:R-:W-:Y:S01]  /*1380*/  FMNMX R52, R44, R65, !PT ;  /* 0x000000412c347209 */ /* 0x000fe20007800000 */
[----:B------:R-:W-:Y:S02]  /*1390*/  FMUL R44, R55, c[0x0][0x188] ;  /* 0x00006200372c7a20 */ /* 0x000fe40000400000 */
[----:B------:R-:W-:Y:S01]  /*13a0*/  FMUL R131, R53, 1.4426950216293334961 ;  /* 0x3fb8aa3b35837820 */ /* 0x000fe20000400000 */
[----:B------:R-:W-:Y:S01]  /*13b0*/  FMNMX R53, R45, R52, !PT ;  /* 0x000000342d357209 */ /* 0x000fe20007800000 */
[----:B------:R-:W-:-:S03]  /*13c0*/  FMUL R45, R62, c[0x0][0x188] ;  /* 0x000062003e2d7a20 */ /* 0x000fc60000400000 */
        /* <DEDUP_REMOVED lines=31> */
[----:B------:R-:W-:Y:S02]  /*15c0*/  FMUL R45, R26, c[0x0][0x188] ;  /* 0x000062001a2d7a20 */ /* 0x000fe40000400000 */
[----:B------:R-:W-:Y:S01]  /*15d0*/  FFMA R52, R48, c[0x0][0x188], -R127 ;  /* 0x0000620030347a23 */ /* 0x000fe2000000087f */
[----:B------:R-:W-:Y:S01]  /*15e0*/  FMNMX R48, R44, R53, !PT ;  /* 0x000000352c307209 */ /* 0x000fe20007800000 */
[----:B------:R-:W-:-:S03]  /*15f0*/  FMUL R44, R27, c[0x0][0x188] ;  /* 0x000062001b2c7a20 */ /* 0x000fc60000400000 */
[----:B------:R-:W-:Y:S01]  /*1600*/  FMNMX R53, R45, R48, !PT ;  /* 0x000000302d357209 */ /* 0x000fe20007800000 */
        /* <DEDUP_REMOVED lines=8> */
[--C-:B------:R-:W-:Y:S02]  /*1690*/  FFMA R48, R40, c[0x0][0x188], -R127.reuse ;  /* 0x0000620028307a23 */ /* 0x100fe4000000087f */
[----:B------:R-:W-:Y:S01]  /*16a0*/  FMUL R40, R11, c[0x0][0x188] ;  /* 0x000062000b287a20 */ /* 0x000fe20000400000 */
[----:B------:R-:W-:Y:S01]  /*16b0*/  FMNMX R45, R45, R44, !PT ;  /* 0x0000002c2d2d7209 */ /* 0x000fe20007800000 */
[--C-:B------:R-:W-:Y:S02]  /*16c0*/  FFMA R73, R73, c[0x0][0x188], -R127.reuse ;  /* 0x0000620049497a23 */ /* 0x100fe4000000087f */
[----:B------:R-:W-:Y:S01]  /*16d0*/  FMUL R44, R6, c[0x0][0x188] ;  /* 0x00006200062c7a20 */ /* 0x000fe20000400000 */
[----:B------:R-:W-:Y:S01]  /*16e0*/  FMNMX R45, R40, R45, !PT ;  /* 0x0000002d282d7209 */ /* 0x000fe20007800000 */
[----:B------:R-:W-:Y:S02]  /*16f0*/  FMUL R73, R73, 1.4426950216293334961 ;  /* 0x3fb8aa3b49497820 */ /* 0x000fe40000400000 */
[--C-:B------:R-:W-:Y:S01]  /*1700*/  FFMA R41, R41, c[0x0][0x188], -R127.reuse ;  /* 0x0000620029297a23 */ /* 0x100fe2000000087f */
[----:B------:R-:W-:Y:S01]  /*1710*/  FMNMX R45, R44, R45, !PT ;  /* 0x0000002d2c2d7209 */ /* 0x000fe20007800000 */
[----:B------:R-:W-:Y:S01]  /*1720*/  FMUL R40, R7, c[0x0][0x188] ;  /* 0x0000620007287a20 */ /* 0x000fe20000400000 */
[----:B------:R0:W-:Y:S01]  /*1730*/  MUFU.EX2 R146, R73 ;  /* 0x0000004900927308 */ /* 0x0001e20000000800 */
[----:B------:R-:W-:-:S03]  /*1740*/  FFMA R44, R36, c[0x0][0x188], -R127 ;  /* 0x00006200242c7a23 */ /* 0x000fc6000000087f */
[----:B------:R-:W-:Y:S01]  /*1750*/  FMNMX R40, R40, R45, !PT ;  /* 0x0000002d28287209 */ /* 0x000fe20007800000 */
[----:B0-----:R-:W-:Y:S02]  /*1760*/  FMUL R73, R41, 1.4426950216293334961 ;  /* 0x3fb8aa3b29497820 */ /* 0x001fe40000400000 */
[----:B------:R-:W-:Y:S02]  /*1770*/  FMUL R41, R14, c[0x0][0x188] ;  /* 0x000062000e297a20 */ /* 0x000fe40000400000 */
[----:B------:R-:W-:-:S03]  /*1780*/  FMUL R36, R15, c[0x0][0x188] ;  /* 0x000062000f247a20 */ /* 0x000fc60000400000 */
[----:B------:R-:W-:-:S04]  /*1790*/  FMNMX R41, R41, R40, !PT ;  /* 0x0000002829297209 */ /* 0x000fc80007800000 */
[----:B------:R-:W-:Y:S01]  /*17a0*/  FMNMX R41, R36, R41, !PT ;  /* 0x0000002924297209 */ /* 0x000fe20007800000 */
[----:B------:R-:W-:-:S04]  /*17b0*/  FFMA R36, R32, c[0x0][0x188], -R127 ;  /* 0x0000620020247a23 */ /* 0x000fc8000000087f */
[----:B------:R-:W0:Y:S01]  /*17c0*/  SHFL.BFLY PT, R32, R41, 0x2, 0x1f ;  /* 0x0c401f0029207f89 */ /* 0x000e2200000e0000 */
[--C-:B------:R-:W-:Y:S02]  /*17d0*/  FFMA R37, R37, c[0x0][0x188], -R127.reuse ;  /* 0x0000620025257a23 */ /* 0x100fe4000000087f */
[----:B------:R-:W-:Y:S02]  /*17e0*/  FFMA R17, R17, c[0x0][0x188], -R127 ;  /* 0x0000620011117a23 */ /* 0x000fe4000000087f */
[----:B------:R-:W-:-:S04]  /*17f0*/  FMUL R37, R37, 1.4426950216293334961 ;  /* 0x3fb8aa3b25257820 */ /* 0x000fc80000400000 */
[----:B------:R1:W-:Y:S02]  /*1800*/  MUFU.EX2 R156, R37 ;  /* 0x00000025009c7308 */ /* 0x0003e40000000800 */
[----:B-1----:R-:W-:Y:S01]  /*1810*/  FMUL R37, R17, 1.4426950216293334961 ;  /* 0x3fb8aa3b11257820 */ /* 0x002fe20000400000 */
[----:B0-----:R-:W-:-:S05]  /*1820*/  FMNMX R32, R41, R32, !PT ;  /* 0x0000002029207209 */ /* 0x001fca0007800000 */
[----:B------:R-:W0:Y:S04]  /*1830*/  SHFL.BFLY PT, R17, R32, 0x1, 0x1f ;  /* 0x0c201f0020117f89 */ /* 0x000e2800000e0000 */
[----:B-----5:R-:W-:Y:S01]  /*1840*/  STS.U16 [R117+0x800], R140 ;  /* 0x0008008c75007388 */ /* 0x020fe20000000400 */
[--C-:B------:R-:W-:Y:S02]  /*1850*/  FFMA R57, R57, c[0x0][0x188], -R127.reuse ;  /* 0x0000620039397a23 */ /* 0x100fe4000000087f */
[----:B------:R-:W-:Y:S02]  /*1860*/  FFMA R8, R8, c[0x0][0x188], -R127 ;  /* 0x0000620008087a23 */ /* 0x000fe4000000087f */
[----:B------:R-:W-:Y:S02]  /*1870*/  FMUL R57, R57, 1.4426950216293334961 ;  /* 0x3fb8aa3b39397820 */ /* 0x000fe40000400000 */
[----:B------:R-:W-:-:S02]  /*1880*/  FMUL R8, R8, 1.4426950216293334961 ;  /* 0x3fb8aa3b08087820 */ /* 0x000fc40000400000 */
[----:B------:R1:W-:Y:S01]  /*1890*/  MUFU.EX2 R135, R57 ;  /* 0x0000003900877308 */ /* 0x0003e20000000800 */
[----:B------:R-:W-:Y:S01]  /*18a0*/  FFMA R25, R25, c[0x0][0x188], -R127 ;  /* 0x0000620019197a23 */ /* 0x000fe2000000087f */
[----:B0-----:R-:W-:-:S06]  /*18b0*/  FMNMX R17, R32, R17, !PT ;  /* 0x0000001120117209 */ /* 0x001fcc0007800000 */
[----:B------:R0:W-:Y:S01]  /*18c0*/  MUFU.EX2 R40, R8 ;  /* 0x0000000800287308 */ /* 0x0001e20000000800 */
[----:B-1----:R-:W-:Y:S01]  /*18d0*/  FMNMX R57, R17, R128, !PT ;  /* 0x0000008011397209 */ /* 0x002fe20007800000 */
[----:B--2---:R-:W-:Y:S04]  /*18e0*/  STS.U16 [R117], R136 ;  /* 0x0000008875007388 */ /* 0x004fe80000000400 */
[----:B------:R-:W-:Y:S01]  /*18f0*/  STS.U16 [R123+0xa00], R142 ;  /* 0x000a008e7b007388 */ /* 0x000fe20000000400 */
[----:B0-----:R-:W-:-:S03]  /*1900*/  FADD R8, -R127, R130 ;  /* 0x000000827f087221 */ /* 0x001fc60000000100 */
[----:B----4-:R-:W-:Y:S04]  /*1910*/  STS.U16 [R123+0x200], R138 ;  /* 0x0002008a7b007388 */ /* 0x010fe80000000400 */
[----:B------:R-:W-:Y:S04]  /*1920*/  STS.U16 [R124+0x400], R139 ;  /* 0x0004008b7c007388 */ /* 0x000fe80000000400 */
[----:B------:R-:W-:Y:S04]  /*1930*/  STS.U16 [R124+0xc00], R143 ;  /* 0x000c008f7c007388 */ /* 0x000fe80000000400 */
[----:B------:R-:W-:Y:S04]  /*1940*/  STS.U16 [R125+0x600], R148 ;  /* 0x000600947d007388 */ /* 0x000fe80000000400 */
[----:B------:R-:W-:Y:S01]  /*1950*/  STS.U16 [R125+0xe00], R152 ;  /* 0x000e00987d007388 */ /* 0x000fe20000000400 */
[----:B------:R-:W-:-:S02]  /*1960*/  FFMA R46, R46, c[0x0][0x188], -R57 ;  /* 0x000062002e2e7a23 */ /* 0x000fc40000000839 */
[--C-:B------:R-:W-:Y:S02]  /*1970*/  FFMA R47, R47, c[0x0][0x188], -R57.reuse ;  /* 0x000062002f2f7a23 */ /* 0x100fe40000000839 */
[----:B------:R-:W-:Y:S02]  /*1980*/  FMUL R25, R25, 1.4426950216293334961 ;  /* 0x3fb8aa3b19197820 */ /* 0x000fe40000400000 */
[----:B------:R-:W-:Y:S02]  /*1990*/  FMUL R8, R8, 1.4426950216293334961 ;  /* 0x3fb8aa3b08087820 */ /* 0x000fe40000400000 */
[----:B------:R-:W-:Y:S02]  /*19a0*/  FFMA R55, R55, c[0x0][0x188], -R57 ;  /* 0x0000620037377a23 */ /* 0x000fe40000000839 */
[----:B------:R-:W-:Y:S02]  /*19b0*/  FMUL R44, R44, 1.4426950216293334961 ;  /* 0x3fb8aa3b2c2c7820 */ /* 0x000fe40000400000 */
[----:B------:R-:W-:-:S02]  /*19c0*/  FFMA R16, R16, c[0x0][0x188], -R127 ;  /* 0x0000620010107a23 */ /* 0x000fc4000000087f */
[----:B------:R-:W-:Y:S02]  /*19d0*/  FMUL R46, R46, 1.4426950216293334961 ;  /* 0x3fb8aa3b2e2e7820 */ /* 0x000fe40000400000 */
[----:B------:R-:W-:Y:S01]  /*19e0*/  FMUL R47, R47, 1.4426950216293334961 ;  /* 0x3fb8aa3b2f2f7820 */ /* 0x000fe20000400000 */
[----:B------:R0:W-:Y:S01]  /*19f0*/  MUFU.EX2 R65, R8 ;  /* 0x0000000800417308 */ /* 0x0001e20000000800 */
[----:B------:R-:W-:Y:S02]  /*1a00*/  FMUL R36, R36, 1.4426950216293334961 ;  /* 0x3fb8aa3b24247820 */ /* 0x000fe40000400000 */
[--C-:B------:R-:W-:Y:S02]  /*1a10*/  FFMA R69, R69, c[0x0][0x188], -R127.reuse ;  /* 0x0000620045457a23 */ /* 0x100fe4000000087f */
[----:B------:R-:W-:Y:S02]  /*1a20*/  FFMA R72, R72, c[0x0][0x188], -R127 ;  /* 0x0000620048487a23 */ /* 0x000fe4000000087f */
[----:B------:R-:W-:Y:S01]  /*1a30*/  FMUL R55, R55, 1.4426950216293334961 ;  /* 0x3fb8aa3b37377820 */ /* 0x000fe20000400000 */
[----:B------:R-:W-:Y:S01]  /*1a40*/  MUFU.EX2 R154, R25 ;  /* 0x00000019009a7308 */ /* 0x000fe20000000800 */
[----:B------:R-:W-:-:S02]  /*1a50*/  FMUL R48, R48, 1.4426950216293334961 ;  /* 0x3fb8aa3b30307820 */ /* 0x000fc40000400000 */
[----:B------:R-:W-:Y:S02]  /*1a60*/  FMUL R16, R16, 1.4426950216293334961 ;  /* 0x3fb8aa3b10107820 */ /* 0x000fe40000400000 */
[----:B0-----:R-:W-:-:S03]  /*1a70*/  FADD R8, -R57, R128 ;  /* 0x0000008039087221 */ /* 0x001fc60000000100 */
[----:B------:R-:W-:Y:S01]  /*1a80*/  MUFU.EX2 R151, R44 ;  /* 0x0000002c00977308 */ /* 0x000fe20000000800 */
[----:B------:R-:W-:Y:S02]  /*1a90*/  FMUL R137, R69, 1.4426950216293334961 ;  /* 0x3fb8aa3b45897820 */ /* 0x000fe40000400000 */
[----:B------:R-:W-:-:S05]  /*1aa0*/  FMUL R69, R72, 1.4426950216293334961 ;  /* 0x3fb8aa3b48457820 */ /* 0x000fca0000400000 */
[----:B------:R-:W-:Y:S01]  /*1ab0*/  MUFU.EX2 R25, R46 ;  /* 0x0000002e00197308 */ /* 0x000fe20000000800 */
[----:B------:R-:W-:-:S07]  /*1ac0*/  FFMA R33, R33, c[0x0][0x188], -R127 ;  /* 0x0000620021217a23 */ /* 0x000fce000000087f */
[----:B------:R0:W-:Y:S01]  /*1ad0*/  MUFU.EX2 R160, R47 ;  /* 0x0000002f00a07308 */ /* 0x0001e20000000800 */
[----:B------:R-:W-:Y:S07]  /*1ae0*/  BAR.SYNC.DEFER_BLOCKING 0x0 ;  /* 0x0000000000007b1d */ /* 0x000fee0000010000 */
[----:B------:R-:W-:Y:S01]  /*1af0*/  MUFU.EX2 R145, R36 ;  /* 0x0000002400917308 */ /* 0x000fe20000000800 */
[----:B------:R-:W-:-:S07]  /*1b00*/  FFMA R66, R66, c[0x0][0x188], -R57 ;  /* 0x0000620042427a23 */ /* 0x000fce0000000839 */
[----:B------:R1:W-:Y:S01]  /*1b10*/  MUFU.EX2 R162, R55 ;  /* 0x0000003700a27308 */ /* 0x0003e20000000800 */
[--C-:B------:R-:W-:Y:S01]  /*1b20*/  FFMA R67, R67, c[0x0][0x188], -R57.reuse ;  /* 0x0000620043437a23 */ /* 0x100fe20000000839 */
[----:B0-----:R-:W0:Y:S06]  /*1b30*/  LDSM.16.M88.4 R44, [R120] ;  /* 0x00000000782c783b */ /* 0x001e2c0000000200 */
[----:B------:R2:W-:Y:S01]  /*1b40*/  MUFU.EX2 R36, R16 ;  /* 0x0000001000247308 */ /* 0x0005e20000000800 */
[----:B-1----:R-:W-:Y:S02]  /*1b50*/  FMUL R55, R8, 1.4426950216293334961 ;  /* 0x3fb8aa3b08377820 */ /* 0x002fe40000400000 */
[----:B------:R-:W-:-:S05]  /*1b60*/  FFMA R8, R50, c[0x0][0x188], -R57 ;  /* 0x0000620032087a23 */ /* 0x000fca0000000839 */
[----:B------:R1:W-:Y:S01]  /*1b70*/  MUFU.EX2 R72, R48 ;  /* 0x0000003000487308 */ /* 0x0003e20000000800 */
[----:B--2---:R-:W-:Y:S02]  /*1b80*/  FFMA R16, R51, c[0x0][0x188], -R57 ;  /* 0x0000620033107a23 */ /* 0x004fe40000000839 */
[----:B------:R-:W-:Y:S01]  /*1b90*/  FMUL R33, R33, 1.4426950216293334961 ;  /* 0x3fb8aa3b21217820 */ /* 0x000fe20000400000 */
[----:B-1----:R-:W1:Y:S01]  /*1ba0*/  LDSM.16.M88.4 R48, [R120+0x800] ;  /* 0x000800007830783b */ /* 0x002e620000000200 */
[----:B------:R-:W-:Y:S02]  /*1bb0*/  FMUL R66, R66, 1.4426950216293334961 ;  /* 0x3fb8aa3b42427820 */ /* 0x000fe40000400000 */
[----:B------:R-:W-:Y:S01]  /*1bc0*/  FMUL R67, R67, 1.4426950216293334961 ;  /* 0x3fb8aa3b43437820 */ /* 0x000fe20000400000 */
[----:B------:R-:W2:Y:S01]  /*1bd0*/  MUFU.EX2 R141, R141 ;  /* 0x0000008d008d7308 */ /* 0x000ea20000000800 */
[----:B------:R-:W-:-:S07]  /*1be0*/  FFMA R5, R5, c[0x0][0x188], -R127 ;  /* 0x0000620005057a23 */ /* 0x000fce000000087f */
[----:B------:R-:W-:Y:S01]  /*1bf0*/  MUFU.EX2 R150, R33 ;  /* 0x0000002100967308 */ /* 0x000fe20000000800 */
[----:B------:R-:W-:-:S07]  /*1c00*/  FFMA R54, R54, c[0x0][0x188], -R57 ;  /* 0x0000620036367a23 */ /* 0x000fce0000000839 */
[----:B------:R-:W-:Y:S01]  /*1c10*/  MUFU.EX2 R33, R66 ;  /* 0x0000004200217308 */ /* 0x000fe20000000800 */
[----:B------:R-:W-:-:S07]  /*1c20*/  FFMA R62, R62, c[0x0][0x188], -R57 ;  /* 0x000062003e3e7a23 */ /* 0x000fce0000000839 */
[----:B------:R2:W3:Y:S01]  /*1c30*/  MUFU.EX2 R130, R67 ;  /* 0x0000004300827308 */ /* 0x0004e20000000800 */
[----:B------:R-:W-:-:S07]  /*1c40*/  FFMA R60, R60, c[0x0][0x188], -R127 ;  /* 0x000062003c3c7a23 */ /* 0x000fce000000087f */
[----:B------:R-:W-:Y:S08]  /*1c50*/  MUFU.EX2 R134, R134 ;  /* 0x0000008600867308 */ /* 0x000ff00000000800 */
[----:B------:R-:W4:Y:S08]  /*1c60*/  MUFU.EX2 R129, R129 ;  /* 0x0000008100817308 */ /* 0x000f300000000800 */
[----:B------:R-:W5:Y:S01]  /*1c70*/  MUFU.EX2 R55, R55 ;  /* 0x0000003700377308 */ /* 0x000f620000000800 */
[----:B------:R-:W-:-:S02]  /*1c80*/  FFMA R61, R61, c[0x0][0x188], -R127 ;  /* 0x000062003d3d7a23 */ /* 0x000fc4000000087f */
[----:B------:R-:W-:Y:S02]  /*1c90*/  FFMA R24, R24, c[0x0][0x188], -R127 ;  /* 0x0000620018187a23 */ /* 0x000fe4000000087f */
[----:B------:R-:W-:Y:S02]  /*1ca0*/  FMUL R5, R5, 1.4426950216293334961 ;  /* 0x3fb8aa3b05057820 */ /* 0x000fe40000400000 */
[----:B------:R-:W-:Y:S01]  /*1cb0*/  FMUL R54, R54, 1.4426950216293334961 ;  /* 0x3fb8aa3b36367820 */ /* 0x000fe20000400000 */
[----:B------:R-:W0:Y:S01]  /*1cc0*/  MUFU.EX2 R64, R132 ;  /* 0x0000008400407308 */ /* 0x000e220000000800 */
[----:B------:R-:W-:Y:S02]  /*1cd0*/  FMUL R62, R62, 1.4426950216293334961 ;  /* 0x3fb8aa3b3e3e7820 */ /* 0x000fe40000400000 */
[--C-:B------:R-:W-:Y:S02]  /*1ce0*/  FFMA R59, R59, c[0x0][0x188], -R57.reuse ;  /* 0x000062003b3b7a23 */ /* 0x100fe40000000839 */
[----:B------:R-:W-:-:S02]  /*1cf0*/  FFMA R70, R70, c[0x0][0x188], -R57 ;  /* 0x0000620046467a23 */ /* 0x000fc40000000839 */
[----:B------:R-:W-:Y:S02]  /*1d00*/  FMUL R60, R60, 1.4426950216293334961 ;  /* 0x3fb8aa3b3c3c7820 */ /* 0x000fe40000400000 */
[--C-:B------:R-:W-:Y:S02]  /*1d10*/  FFMA R9, R9, c[0x0][0x188], -R127.reuse ;  /* 0x0000620009097a23 */ /* 0x100fe4000000087f */
[----:B------:R-:W-:Y:S01]  /*1d20*/  FFMA R4, R4, c[0x0][0x188], -R127 ;  /* 0x0000620004047a23 */ /* 0x000fe2000000087f */
[----:B------:R-:W-:Y:S01]  /*1d30*/  MUFU.EX2 R131, R131 ;  /* 0x0000008300837308 */ /* 0x000fe20000000800 */
[----:B------:R-:W-:Y:S02]  /*1d40*/  FMUL R61, R61, 1.4426950216293334961 ;  /* 0x3fb8aa3b3d3d7820 */ /* 0x000fe40000400000 */
[----:B------:R-:W-:Y:S02]  /*1d50*/  FMUL R52, R52, 1.4426950216293334961 ;  /* 0x3fb8aa3b34347820 */ /* 0x000fe40000400000 */
[----:B------:R-:W-:-:S02]  /*1d60*/  FMUL R24, R24, 1.4426950216293334961 ;  /* 0x3fb8aa3b18187820 */ /* 0x000fc40000400000 */
[----:B------:R-:W-:Y:S01]  /*1d70*/  FFMA R63, R63, c[0x0][0x188], -R57 ;  /* 0x000062003f3f7a23 */ /* 0x000fe20000000839 */
[----:B------:R0:W-:Y:S01]  /*1d80*/  MUFU.EX2 R53, R5 ;  /* 0x0000000500357308 */ /* 0x0001e20000000800 */
[----:B--2---:R-:W-:Y:S01]  /*1d90*/  FADD R67, R141, R144 ;  /* 0x000000908d437221 */ /* 0x004fe20000000000 */
[----:B------:R-:W-:Y:S01]  /*1da0*/  F2FP.BF16.PACK_AB R32, R144, R141 ;  /* 0x0000008d9020723e */ /* 0x000fe200000010ff */
[----:B------:R-:W-:Y:S02]  /*1db0*/  FMUL R9, R9, 1.4426950216293334961 ;  /* 0x3fb8aa3b09097820 */ /* 0x000fe40000400000 */
[----:B------:R-:W-:-:S03]  /*1dc0*/  FMUL R4, R4, 1.4426950216293334961 ;  /* 0x3fb8aa3b04047820 */ /* 0x000fc60000400000 */
[----:B------:R2:W1:Y:S01]  /*1dd0*/  MUFU.EX2 R153, R54 ;  /* 0x0000003600997308 */ /* 0x0004620000000800 */
[----:B0-----:R-:W-:Y:S02]  /*1de0*/  FMUL R5, R70, 1.4426950216293334961 ;  /* 0x3fb8aa3b46057820 */ /* 0x001fe40000400000 */
[----:B---3--:R-:W-:Y:S01]  /*1df0*/  FADD R70, R33, R130 ;  /* 0x0000008221467221 */ /* 0x008fe20000000000 */
[----:B------:R-:W-:Y:S01]  /*1e00*/  F2FP.BF16.PACK_AB R33, R130, R33 ;  /* 0x000000218221723e */ /* 0x000fe200000010ff */
[----:B------:R-:W-:-:S03]  /*1e10*/  FFMA R58, R58, c[0x0][0x188], -R57 ;  /* 0x000062003a3a7a23 */ /* 0x000fc60000000839 */
[----:B------:R0:W-:Y:S01]  /*1e20*/  MUFU.EX2 R155, R62 ;  /* 0x0000003e009b7308 */ /* 0x0001e20000000800 */
[----:B--2---:R-:W-:Y:S02]  /*1e30*/  FMUL R54, R59, 1.4426950216293334961 ;  /* 0x3fb8aa3b3b367820 */ /* 0x004fe40000400000 */
[--C-:B------:R-:W-:Y:S01]  /*1e40*/  FFMA R59, R34, c[0x0][0x188], -R57.reuse ;  /* 0x00006200223b7a23 */ /* 0x100fe20000000839 */
[----:B----4-:R-:W-:Y:S01]  /*1e50*/  F2FP.BF16.PACK_AB R34, R129, R134 ;  /* 0x000000868122723e */ /* 0x010fe200000010ff */
[--C-:B------:R-:W-:Y:S02]  /*1e60*/  FFMA R71, R71, c[0x0][0x188], -R57.reuse ;  /* 0x0000620047477a23 */ /* 0x100fe40000000839 */
[----:B------:R-:W-:Y:S02]  /*1e70*/  FMUL R28, R65, R28 ;  /* 0x0000001c411c7220 */ /* 0x000fe40000400000 */
[----:B0-----:R-:W-:Y:S01]  /*1e80*/  FFMA R62, R35, c[0x0][0x188], -R57 ;  /* 0x00006200233e7a23 */ /* 0x001fe20000000839 */
[----:B------:R-:W-:Y:S01]  /*1e90*/  F2FP.BF16.PACK_AB R35, R160, R25 ;  /* 0x00000019a023723e */ /* 0x000fe200000010ff */
[----:B------:R-:W-:Y:S01]  /*1ea0*/  FMUL R29, R65, R29 ;  /* 0x0000001d411d7220 */ /* 0x000fe20000400000 */
[----:B------:R-:W-:Y:S01]  /*1eb0*/  MUFU.EX2 R60, R60 ;  /* 0x0000003c003c7308 */ /* 0x000fe20000000800 */
[----:B-----5:R-:W-:-:S02]  /*1ec0*/  FMUL R30, R55, R30 ;  /* 0x0000001e371e7220 */ /* 0x020fc40000400000 */
[----:B------:R-:W-:Y:S02]  /*1ed0*/  FMUL R31, R55, R31 ;  /* 0x0000001f371f7220 */ /* 0x000fe40000400000 */
[----:B------:R-:W-:Y:S02]  /*1ee0*/  FMUL R63, R63, 1.4426950216293334961 ;  /* 0x3fb8aa3b3f3f7820 */ /* 0x000fe40000400000 */
[----:B------:R-:W-:Y:S01]  /*1ef0*/  FADD R134, R134, R67 ;  /* 0x0000004386867221 */ /* 0x000fe20000000000 */
[----:B------:R-:W0:Y:S01]  /*1f00*/  MUFU.EX2 R133, R61 ;  /* 0x0000003d00857308 */ /* 0x000e220000000800 */
[----:B------:R-:W-:Y:S02]  /*1f10*/  FFMA R17, R42, c[0x0][0x188], -R57 ;  /* 0x000062002a117a23 */ /* 0x000fe40000000839 */
[----:B------:R-:W-:Y:S02]  /*1f20*/  FMUL R16, R16, 1.4426950216293334961 ;  /* 0x3fb8aa3b10107820 */ /* 0x000fe40000400000 */
[----:B------:R-:W-:-:S03]  /*1f30*/  FMUL R20, R65, R20 ;  /* 0x0000001441147220 */ /* 0x000fc60000400000 */
[----:B------:R2:W-:Y:S01]  /*1f40*/  MUFU.EX2 R147, R24 ;  /* 0x0000001800937308 */ /* 0x0005e20000000800 */
[----:B------:R-:W-:Y:S02]  /*1f50*/  FMUL R22, R55, R22 ;  /* 0x0000001637167220 */ /* 0x000fe40000400000 */
[----:B------:R-:W-:Y:S02]  /*1f60*/  FMUL R21, R65, R21 ;  /* 0x0000001541157220 */ /* 0x000fe40000400000 */
[----:B------:R-:W-:-:S03]  /*1f70*/  FMUL R23, R55, R23 ;  /* 0x0000001737177220 */ /* 0x000fc60000400000 */
[----:B------:R-:W-:Y:S01]  /*1f80*/  MUFU.EX2 R149, R52 ;  /* 0x0000003400957308 */ /* 0x000fe20000000800 */
[----:B--2---:R-:W-:Y:S02]  /*1f90*/  FMUL R24, R8, 1.4426950216293334961 ;  /* 0x3fb8aa3b08187820 */ /* 0x004fe40000400000 */
[----:B------:R-:W-:Y:S02]  /*1fa0*/  FADD R129, R129, R134 ;  /* 0x0000008681817221 */ /* 0x000fe40000000000 */
[----:B------:R-:W-:-:S03]  /*1fb0*/  FFMA R66, R27, c[0x0][0x188], -R57 ;  /* 0x000062001b427a23 */ /* 0x000fc60000000839 */
[----:B------:R2:W-:Y:S01]  /*1fc0*/  MUFU.EX2 R41, R9 ;  /* 0x0000000900297308 */ /* 0x0005e20000000800 */
[----:B------:R-:W-:-:S07]  /*1fd0*/  FMUL R17, R17, 1.4426950216293334961 ;  /* 0x3fb8aa3b11117820 */ /* 0x000fce0000400000 */
[----:B------:R3:W-:Y:S01]  /*1fe0*/  MUFU.EX2 R52, R4 ;  /* 0x0000000400347308 */ /* 0x0007e20000000800 */
[----:B--2---:R-:W-:Y:S02]  /*1ff0*/  FMUL R9, R58, 1.4426950216293334961 ;  /* 0x3fb8aa3b3a097820 */ /* 0x004fe40000400000 */
[----:B------:R-:W-:-:S05]  /*2000*/  FFMA R58, R39, c[0x0][0x188], -R57 ;  /* 0x00006200273a7a23 */ /* 0x000fca0000000839 */
[----:B------:R2:W4:Y:S01]  /*2010*/  MUFU.EX2 R164, R63 ;  /* 0x0000003f00a47308 */ /* 0x0005220000000800 */
[----:B---3--:R-:W-:Y:S02]  /*2020*/  FMUL R4, R71, 1.4426950216293334961 ;  /* 0x3fb8aa3b47047820 */ /* 0x008fe40000400000 */
[----:B------:R-:W-:Y:S02]  /*2030*/  FADD R71, R25, R70 ;  /* 0x0000004619477221 */ /* 0x000fe40000000000 */
[----:B------:R-:W-:-:S03]  /*2040*/  FFMA R56, R56, c[0x0][0x188], -R127 ;  /* 0x0000620038387a23 */ /* 0x000fc6000000087f */
[----:B------:R3:W-:Y:S01]  /*2050*/  MUFU.EX2 R39, R24 ;  /* 0x0000001800277308 */ /* 0x0007e20000000800 */
[----:B--2---:R-:W-:Y:S02]  /*2060*/  FFMA R63, R26, c[0x0][0x188], -R57 ;  /* 0x000062001a3f7a23 */ /* 0x004fe40000000839 */
[----:B------:R-:W-:Y:S02]  /*2070*/  FADD R160, R160, R71 ;  /* 0x00000047a0a07221 */ /* 0x000fe40000000000 */
[----:B------:R-:W-:-:S03]  /*2080*/  FFMA R8, R38, c[0x0][0x188], -R57 ;  /* 0x0000620026087a23 */ /* 0x000fc60000000839 */
[----:B------:R2:W-:Y:S01]  /*2090*/  MUFU.EX2 R42, R16 ;  /* 0x00000010002a7308 */ /* 0x0005e20000000800 */
[----:B---3--:R-:W-:Y:S01]  /*20a0*/  HMMA.16816.F32.BF16 R24, R32, R44, R28 ;  /* 0x0000002c2018723c */ /* 0x008fe2000004181c */
[----:B------:R-:W-:Y:S02]  /*20b0*/  FFMA R67, R19, c[0x0][0x188], -R57 ;  /* 0x0000620013437a23 */ /* 0x000fe40000000839 */
[----:B------:R-:W-:Y:S02]  /*20c0*/  FMUL R56, R56, 1.4426950216293334961 ;  /* 0x3fb8aa3b38387820 */ /* 0x000fe40000400000 */
[----:B--2---:R-:W-:-:S03]  /*20d0*/  FADD R16, R64, R129 ;  /* 0x0000008140107221 */ /* 0x004fc60000000000 */
[----:B-1----:R-:W-:Y:S01]  /*20e0*/  HMMA.16816.F32.BF16 R32, R32, R48, R20 ;  /* 0x000000302020723c */ /* 0x002fe20000041814 */
[----:B------:R1:W-:Y:S01]  /*20f0*/  MUFU.EX2 R38, R17 ;  /* 0x0000001100267308 */ /* 0x0003e20000000800 */
[----:B------:R-:W-:Y:S01]  /*2100*/  FADD R19, R153, R160 ;  /* 0x000000a099137221 */ /* 0x000fe20000000000 */
[----:B------:R-:W2:Y:S01]  /*2110*/  LDSM.16.M88.4 R20, [R112] ;  /* 0x000000007014783b */ /* 0x000ea20000000200 */
[----:B------:R-:W-:Y:S01]  /*2120*/  FFMA R68, R68, c[0x0][0x188], -R127 ;  /* 0x0000620044447a23 */ /* 0x000fe2000000087f */
[----:B------:R-:W-:Y:S01]  /*2130*/  F2FP.BF16.PACK_AB R29, R162, R153 ;  /* 0x00000099a21d723e */ /* 0x000fe200000010ff */
[----:B-1----:R-:W-:-:S03]  /*2140*/  FADD R17, R131, R16 ;  /* 0x0000001083117221 */ /* 0x002fc60000000000 */
[----:B------:R-:W1:Y:S01]  /*2150*/  MUFU.EX2 R132, R56 ;  /* 0x0000003800847308 */ /* 0x000e620000000800 */
[----:B0-----:R-:W-:Y:S01]  /*2160*/  F2FP.BF16.PACK_AB R30, R133, R60 ;  /* 0x0000003c851e723e */ /* 0x001fe200000010ff */
[----:B------:R-:W-:Y:S02]  /*2170*/  FFMA R45, R18, c[0x0][0x188], -R57 ;  /* 0x00006200122d7a23 */ /* 0x000fe40000000839 */
[----:B------:R-:W-:Y:S02]  /*2180*/  FADD R60, R60, R17 ;  /* 0x000000113c3c7221 */ /* 0x000fe40000000000 */
[----:B------:R-:W-:Y:S02]  /*2190*/  FADD R162, R162, R19 ;  /* 0x00000013a2a27221 */ /* 0x000fe40000000000 */
[----:B------:R-:W-:Y:S01]  /*21a0*/  FMUL R68, R68, 1.4426950216293334961 ;  /* 0x3fb8aa3b44447820 */ /* 0x000fe20000400000 */
[----:B------:R-:W0:Y:S01]  /*21b0*/  LDSM.16.M88.4 R16, [R112+0x800] ;  /* 0x000800007010783b */ /* 0x000e220000000200 */
[----:B------:R-:W-:-:S02]  /*21c0*/  F2FP.BF16.PACK_AB R28, R131, R64 ;  /* 0x00000040831c723e */ /* 0x000fc400000010ff */
[----:B----4-:R-:W-:Y:S02]  /*21d0*/  F2FP.BF16.PACK_AB R31, R164, R155 ;  /* 0x0000009ba41f723e */ /* 0x010fe400000010ff */
[----:B------:R-:W3:Y:S01]  /*21e0*/  MUFU.EX2 R68, R68 ;  /* 0x0000004400447308 */ /* 0x000ee20000000800 */
[----:B------:R-:W-:Y:S02]  /*21f0*/  FMUL R8, R8, 1.4426950216293334961 ;  /* 0x3fb8aa3b08087820 */ /* 0x000fe40000400000 */
[----:B------:R-:W-:Y:S02]  /*2200*/  FFMA R12, R12, c[0x0][0x188], -R127 ;  /* 0x000062000c0c7a23 */ /* 0x000fe4000000087f */
[----:B------:R-:W-:-:S03]  /*2210*/  FADD R133, R133, R60 ;  /* 0x0000003c85857221 */ /* 0x000fc60000000000 */
[----:B------:R-:W4:Y:S01]  /*2220*/  MUFU.EX2 R9, R9 ;  /* 0x0000000900097308 */ /* 0x000f220000000800 */
[----:B------:R-:W-:Y:S01]  /*2230*/  HMMA.16816.F32.BF16 R24, R28, R46, R24 ;  /* 0x0000002e1c18723c */ /* 0x000fe20000041818 */
[----:B------:R-:W-:Y:S02]  /*2240*/  FMUL R12, R12, 1.4426950216293334961 ;  /* 0x3fb8aa3b0c0c7820 */ /* 0x000fe40000400000 */
[----:B------:R-:W-:-:S04]  /*2250*/  FFMA R13, R13, c[0x0][0x188], -R127 ;  /* 0x000062000d0d7a23 */ /* 0x000fc8000000087f */
[----:B------:R-:W5:Y:S01]  /*2260*/  MUFU.EX2 R137, R137 ;  /* 0x0000008900897308 */ /* 0x000f620000000800 */
[----:B------:R-:W-:Y:S01]  /*2270*/  FFMA R74, R74, c[0x0][0x188], -R57 ;  /* 0x000062004a4a7a23 */ /* 0x000fe20000000839 */
[----:B------:R-:W-:Y:S01]  /*2280*/  HMMA.16816.F32.BF16 R32, R28, R50, R32 ;  /* 0x000000321c20723c */ /* 0x000fe20000041820 */
[----:B------:R-:W-:-:S05]  /*2290*/  FADD R155, R155, R162 ;  /* 0x000000a29b9b7221 */ /* 0x000fca0000000000 */
[----:B------:R-:W0:Y:S01]  /*22a0*/  MUFU.EX2 R54, R54 ;  /* 0x0000003600367308 */ /* 0x000e220000000800 */
[----:B------:R-:W-:Y:S02]  /*22b0*/  FFMA R47, R11, c[0x0][0x188], -R57 ;  /* 0x000062000b2f7a23 */ /* 0x000fe40000000839 */
[----:B------:R-:W-:-:S05]  /*22c0*/  FMUL R13, R13, 1.4426950216293334961 ;  /* 0x3fb8aa3b0d0d7820 */ /* 0x000fca0000400000 */
[----:B------:R-:W-:Y:S01]  /*22d0*/  MUFU.EX2 R5, R5 ;  /* 0x0000000500057308 */ /* 0x000fe20000000800 */
[----:B------:R-:W-:-:S07]  /*22e0*/  FFMA R75, R75, c[0x0][0x188], -R57 ;  /* 0x000062004b4b7a23 */ /* 0x000fce0000000839 */
[----:B------:R-:W-:Y:S01]  /*22f0*/  MUFU.EX2 R4, R4 ;  /* 0x0000000400047308 */ /* 0x000fe20000000800 */
[----:B------:R-:W-:-:S07]  /*2300*/  FADD R164, R164, R155 ;  /* 0x0000009ba4a47221 */ /* 0x000fce0000000000 */
[----:B------:R1:W-:Y:S01]  /*2310*/  MUFU.EX2 R44, R8 ;  /* 0x00000008002c7308 */ /* 0x0003e20000000800 */
[----:B------:R-:W-:-:S07]  /*2320*/  FFMA R46, R10, c[0x0][0x188], -R57 ;  /* 0x000062000a2e7a23 */ /* 0x000fce0000000839 */
[----:B------:R-:W0:Y:S01]  /*2330*/  MUFU.EX2 R69, R69 ;  /* 0x0000004500457308 */ /* 0x000e220000000800 */
[----:B-1----:R-:W-:-:S04]  /*2340*/  FADD R8, R132, R133 ;  /* 0x0000008584087221 */ /* 0x002fc80000000000 */
[----:B------:R-:W-:-:S03]  /*2350*/  FADD R11, R135, R8 ;  /* 0x00000008870b7221 */ /* 0x000fc60000000000 */
[----:B------:R1:W-:Y:S01]  /*2360*/  MUFU.EX2 R56, R12 ;  /* 0x0000000c00387308 */ /* 0x0003e20000000800 */
[----:B---3--:R-:W-:Y:S02]  /*2370*/  FADD R10, R68, R11 ;  /* 0x0000000b440a7221 */ /* 0x008fe40000000000 */
[----:B----4-:R-:W-:Y:S02]  /*2380*/  FADD R11, R9, R164 ;  /* 0x000000a4090b7221 */ /* 0x010fe40000000000 */
[----:B-1----:R-:W-:-:S03]  /*2390*/  FMUL R12, R74, 1.4426950216293334961 ;  /* 0x3fb8aa3b4a0c7820 */ /* 0x002fc60000400000 */
[----:B------:R1:W-:Y:S01]  /*23a0*/  MUFU.EX2 R61, R13 ;  /* 0x0000000d003d7308 */ /* 0x0003e20000000800 */
[----:B-----5:R-:W-:Y:S01]  /*23b0*/  FADD R30, R137, R10 ;  /* 0x0000000a891e7221 */ /* 0x020fe20000000000 */
[----:B------:R-:W-:Y:S01]  /*23c0*/  F2FP.BF16.PACK_AB R8, R135, R132 ;  /* 0x000000848708723e */ /* 0x000fe200000010ff */
[----:B0-----:R-:W-:Y:S02]  /*23d0*/  FADD R28, R54, R11 ;  /* 0x0000000b361c7221 */ /* 0x001fe40000000000 */
[----:B-1----:R-:W-:-:S03]  /*23e0*/  FMUL R13, R75, 1.4426950216293334961 ;  /* 0x3fb8aa3b4b0d7820 */ /* 0x002fc60000400000 */
[----:B------:R-:W0:Y:S01]  /*23f0*/  MUFU.EX2 R12, R12 ;  /* 0x0000000c000c7308 */ /* 0x000e220000000800 */
[----:B------:R-:W-:Y:S01]  /*2400*/  F2FP.BF16.PACK_AB R10, R137, R68 ;  /* 0x00000044890a723e */ /* 0x000fe200000010ff */
[----:B------:R-:W-:Y:S01]  /*2410*/  FADD R29, R69, R30 ;  /* 0x0000001e451d7221 */ /* 0x000fe20000000000 */
[----:B------:R-:W-:Y:S02]  /*2420*/  F2FP.BF16.PACK_AB R9, R54, R9 ;  /* 0x000000093609723e */ /* 0x000fe400000010ff */
[----:B------:R-:W-:-:S03]  /*2430*/  F2FP.BF16.PACK_AB R11, R4, R5 ;  /* 0x00000005040b723e */ /* 0x000fc600000010ff */
[----:B------:R-:W1:Y:S01]  /*2440*/  MUFU.EX2 R158, R158 ;  /* 0x0000009e009e7308 */ /* 0x000e620000000800 */
[----:B------:R-:W-:Y:S02]  /*2450*/  FFMA R48, R6, c[0x0][0x188], -R57 ;  /* 0x0000620006307a23 */ /* 0x000fe40000000839 */
[----:B------:R-:W-:-:S05]  /*2460*/  FADD R5, R5, R28 ;  /* 0x0000001c05057221 */ /* 0x000fca0000000000 */
[----:B------:R-:W3:Y:S01]  /*2470*/  MUFU.EX2 R13, R13 ;  /* 0x0000000d000d7308 */ /* 0x000ee20000000800 */
[----:B------:R-:W-:Y:S02]  /*2480*/  FADD R6, R146, R29 ;  /* 0x0000001d92067221 */ /* 0x000fe40000000000 */
[--C-:B------:R-:W-:Y:S01]  /*2490*/  FFMA R43, R43, c[0x0][0x188], -R57.reuse ;  /* 0x000062002b2b7a23 */ /* 0x100fe20000000839 */
[C---:B--2---:R-:W-:Y:S01]  /*24a0*/  HMMA.16816.F32.BF16 R28, R8.reuse, R20, R24 ;  /* 0x00000014081c723c */ /* 0x044fe20000041818 */
[----:B------:R-:W-:Y:S02]  /*24b0*/  FFMA R49, R7, c[0x0][0x188], -R57 ;  /* 0x0000620007317a23 */ /* 0x000fe40000000839 */
[----:B------:R-:W-:Y:S02]  /*24c0*/  FADD R5, R4, R5 ;  /* 0x0000000504057221 */ /* 0x000fe40000000000 */
[----:B------:R-:W-:Y:S01]  /*24d0*/  FADD R7, R149, R6 ;  /* 0x0000000695077221 */ /* 0x000fe20000000000 */
[----:B------:R-:W2:Y:S01]  /*24e0*/  MUFU.EX2 R73, R73 ;  /* 0x0000004900497308 */ /* 0x000ea20000000800 */
[----:B------:R-:W-:Y:S01]  /*24f0*/  FMUL R43, R43, 1.4426950216293334961 ;  /* 0x3fb8aa3b2b2b7820 */ /* 0x000fe20000400000 */
[----:B------:R-:W-:Y:S01]  /*2500*/  HMMA.16816.F32.BF16 R32, R8, R16, R32 ;  /* 0x000000100820723c */ /* 0x000fe20000041820 */
[----:B0-----:R-:W-:Y:S01]  /*2510*/  FADD R20, R12, R5 ;  /* 0x000000050c147221 */ /* 0x001fe20000000000 */
[----:B------:R-:W-:Y:S01]  /*2520*/  LDSM.16.M88.4 R8, [R120+0x880] ;  /* 0x000880007808783b */ /* 0x000fe20000000200 */
[----:B-1----:R-:W-:-:S02]  /*2530*/  FADD R21, R158, R7 ;  /* 0x000000079e157221 */ /* 0x002fc40000000000 */
[C---:B---3--:R-:W-:Y:S01]  /*2540*/  FADD R20, R13.reuse, R20 ;  /* 0x000000140d147221 */ /* 0x048fe20000000000 */
[----:B------:R-:W0:Y:S01]  /*2550*/  LDSM.16.M88.4 R4, [R120+0x80] ;  /* 0x000080007804783b */ /* 0x000e220000000200 */
[----:B------:R-:W1:Y:S01]  /*2560*/  MUFU.EX2 R43, R43 ;  /* 0x0000002b002b7308 */ /* 0x000e620000000800 */
[----:B------:R-:W-:Y:S01]  /*2570*/  F2FP.BF16.PACK_AB R25, R13, R12 ;  /* 0x0000000c0d19723e */ /* 0x000fe200000010ff */
[----:B------:R-:W-:Y:S02]  /*2580*/  FMUL R58, R58, 1.4426950216293334961 ;  /* 0x3fb8aa3b3a3a7820 */ /* 0x000fe40000400000 */
[----:B------:R-:W-:Y:S02]  /*2590*/  FADD R13, R39, R20 ;  /* 0x00000014270d7221 */ /* 0x000fe40000000000 */
[----:B------:R-:W-:Y:S01]  /*25a0*/  FMUL R59, R59, 1.4426950216293334961 ;  /* 0x3fb8aa3b3b3b7820 */ /* 0x000fe20000400000 */
[----:B------:R-:W-:Y:S01]  /*25b0*/  F2FP.BF16.PACK_AB R24, R146, R69 ;  /* 0x000000459218723e */ /* 0x000fe200000010ff */
[----:B------:R-:W-:Y:S01]  /*25c0*/  FADD R12, R72, R21 ;  /* 0x00000015480c7221 */ /* 0x000fe20000000000 */
[----:B------:R-:W3:Y:S01]  /*25d0*/  MUFU.EX2 R71, R58 ;  /* 0x0000003a00477308 */ /* 0x000ee20000000800 */
[----:B------:R-:W-:Y:S01]  /*25e0*/  F2FP.BF16.PACK_AB R26, R158, R149 ;  /* 0x000000959e1a723e */ /* 0x000fe200000010ff */
[C---:B------:R-:W-:Y:S01]  /*25f0*/  FADD R13, R42.reuse, R13 ;  /* 0x0000000d2a0d7221 */ /* 0x040fe20000000000 */
[----:B------:R-:W-:Y:S01]  /*2600*/  F2FP.BF16.PACK_AB R27, R42, R39 ;  /* 0x000000272a1b723e */ /* 0x000fe200000010ff */
[----:B------:R-:W-:-:S02]  /*2610*/  FMUL R62, R62, 1.4426950216293334961 ;  /* 0x3fb8aa3b3e3e7820 */ /* 0x000fc40000400000 */
[----:B------:R-:W-:Y:S02]  /*2620*/  FFMA R20, R14, c[0x0][0x188], -R57 ;  /* 0x000062000e147a23 */ /* 0x000fe40000000839 */
[----:B--2---:R-:W-:Y:S01]  /*2630*/  FADD R12, R73, R12 ;  /* 0x0000000c490c7221 */ /* 0x004fe20000000000 */
[----:B------:R-:W2:Y:S01]  /*2640*/  MUFU.EX2 R59, R59 ;  /* 0x0000003b003b7308 */ /* 0x000ea20000000800 */
[----:B------:R-:W-:Y:S01]  /*2650*/  FADD R14, R38, R13 ;  /* 0x0000000d260e7221 */ /* 0x000fe20000000000 */
[C---:B------:R-:W-:Y:S01]  /*2660*/  HMMA.16816.F32.BF16 R28, R24.reuse, R22, R28 ;  /* 0x00000016181c723c */ /* 0x040fe2000004181c */
[----:B------:R-:W-:Y:S02]  /*2670*/  FMUL R63, R63, 1.4426950216293334961 ;  /* 0x3fb8aa3b3f3f7820 */ /* 0x000fe40000400000 */
[----:B------:R-:W-:Y:S02]  /*2680*/  FFMA R21, R15, c[0x0][0x188], -R57 ;  /* 0x000062000f157a23 */ /* 0x000fe40000000839 */
[----:B------:R-:W-:Y:S01]  /*2690*/  FADD R15, R151, R12 ;  /* 0x0000000c970f7221 */ /* 0x000fe20000000000 */
[----:B------:R-:W4:Y:S01]  /*26a0*/  MUFU.EX2 R62, R62 ;  /* 0x0000003e003e7308 */ /* 0x000f220000000800 */
[----:B-1----:R-:W-:Y:S01]  /*26b0*/  FADD R13, R43, R14 ;  /* 0x0000000e2b0d7221 */ /* 0x002fe20000000000 */
[----:B------:R-:W-:Y:S01]  /*26c0*/  HMMA.16816.F32.BF16 R32, R24, R18, R32 ;  /* 0x000000121820723c */ /* 0x000fe20000041820 */
[----:B------:R-:W-:-:S02]  /*26d0*/  FMUL R66, R66, 1.4426950216293334961 ;  /* 0x3fb8aa3b42427820 */ /* 0x000fc40000400000 */
[----:B------:R-:W-:-:S03]  /*26e0*/  FADD R16, R156, R15 ;  /* 0x0000000f9c107221 */ /* 0x000fc60000000000 */
[----:B------:R-:W1:Y:S01]  /*26f0*/  MUFU.EX2 R63, R63 ;  /* 0x0000003f003f7308 */ /* 0x000e620000000800 */
[----:B------:R-:W-:Y:S02]  /*2700*/  FADD R18, R44, R13 ;  /* 0x0000000d2c127221 */ /* 0x000fe40000000000 */
[----:B------:R-:W-:Y:S02]  /*2710*/  FMUL R45, R45, 1.4426950216293334961 ;  /* 0x3fb8aa3b2d2d7820 */ /* 0x000fe40000400000 */
[----:B------:R-:W-:Y:S02]  /*2720*/  FADD R15, R145, R16 ;  /* 0x00000010910f7221 */ /* 0x000fe40000000000 */
[----:B---3--:R-:W-:Y:S01]  /*2730*/  FADD R18, R71, R18 ;  /* 0x0000001247127221 */ /* 0x008fe20000000000 */
[----:B------:R-:W3:Y:S01]  /*2740*/  MUFU.EX2 R66, R66 ;  /* 0x0000004200427308 */ /* 0x000ee20000000800 */
[----:B------:R-:W-:Y:S02]  /*2750*/  FADD R16, R150, R15 ;  /* 0x0000000f96107221 */ /* 0x000fe40000000000 */
[----:B------:R-:W-:-:S02]  /*2760*/  FMUL R67, R67, 1.4426950216293334961 ;  /* 0x3fb8aa3b43437820 */ /* 0x000fc40000400000 */
[----:B--2---:R-:W-:-:S03]  /*2770*/  FADD R17, R59, R18 ;  /* 0x000000123b117221 */ /* 0x004fc60000000000 */
[----:B------:R-:W2:Y:S01]  /*2780*/  MUFU.EX2 R45, R45 ;  /* 0x0000002d002d7308 */ /* 0x000ea20000000800 */
[----:B------:R-:W-:Y:S01]  /*2790*/  FADD R19, R147, R16 ;  /* 0x0000001093137221 */ /* 0x000fe20000000000 */
[----:B------:R-:W-:Y:S01]  /*27a0*/  F2FP.BF16.PACK_AB R12, R73, R72 ;  /* 0x00000048490c723e */ /* 0x000fe200000010ff */
[----:B------:R-:W-:Y:S01]  /*27b0*/  FMUL R46, R46, 1.4426950216293334961 ;  /* 0x3fb8aa3b2e2e7820 */ /* 0x000fe20000400000 */
[----:B------:R-:W-:Y:S01]  /*27c0*/  F2FP.BF16.PACK_AB R14, R156, R151 ;  /* 0x000000979c0e723e */ /* 0x000fe200000010ff */
[----:B----4-:R-:W-:Y:S01]  /*27d0*/  FADD R22, R62, R17 ;  /* 0x000000113e167221 */ /* 0x010fe20000000000 */
[----:B------:R-:W-:Y:S02]  /*27e0*/  F2FP.BF16.PACK_AB R13, R43, R38 ;  /* 0x000000262b0d723e */ /* 0x000fe400000010ff */
[----:B------:R-:W4:Y:S01]  /*27f0*/  MUFU.EX2 R37, R37 ;  /* 0x0000002500257308 */ /* 0x000f220000000800 */
[----:B------:R-:W-:Y:S01]  /*2800*/  F2FP.BF16.PACK_AB R15, R71, R44 ;  /* 0x0000002c470f723e */ /* 0x000fe200000010ff */
[----:B------:R-:W-:-:S02]  /*2810*/  FADD R23, R154, R19 ;  /* 0x000000139a177221 */ /* 0x000fc40000000000 */
[----:B------:R-:W-:-:S04]  /*2820*/  FMUL R47, R47, 1.4426950216293334961 ;  /* 0x3fb8aa3b2f2f7820 */ /* 0x000fc80000400000 */
[----:B------:R-:W5:Y:S01]  /*2830*/  MUFU.EX2 R50, R67 ;  /* 0x0000004300327308 */ /* 0x000f620000000800 */
[----:B-1----:R-:W-:Y:S01]  /*2840*/  FADD R19, R63, R22 ;  /* 0x000000163f137221 */ /* 0x002fe20000000000 */
[----:B0-----:R-:W-:Y:S01]  /*2850*/  HMMA.16816.F32.BF16 R24, R12, R4, R28 ;  /* 0x000000040c18723c */ /* 0x001fe2000004181c */
[----:B------:R-:W-:-:S05]  /*2860*/  FMUL R48, R48, 1.4426950216293334961 ;  /* 0x3fb8aa3b30307820 */ /* 0x000fca0000400000 */
[----:B------:R-:W0:Y:S01]  /*2870*/  MUFU.EX2 R39, R46 ;  /* 0x0000002e00277308 */ /* 0x000e220000000800 */
[----:B---3--:R-:W-:Y:S02]  /*2880*/  FADD R22, R66, R19 ;  /* 0x0000001342167221 */ /* 0x008fe40000000000 */
[----:B------:R-:W-:Y:S01]  /*2890*/  FMUL R49, R49, 1.4426950216293334961 ;  /* 0x3fb8aa3b31317820 */ /* 0x000fe20000400000 */
[----:B------:R-:W-:Y:S01]  /*28a0*/  HMMA.16816.F32.BF16 R32, R12, R8, R32 ;  /* 0x000000080c20723c */ /* 0x000fe20000041820 */
[----:B------:R-:W-:Y:S01]  /*28b0*/  FMUL R4, R20, 1.4426950216293334961 ;  /* 0x3fb8aa3b14047820 */ /* 0x000fe20000400000 */
[----:B------:R-:W-:Y:S02]  /*28c0*/  F2FP.BF16.PACK_AB R16, R150, R145 ;  /* 0x000000919610723e */ /* 0x000fe400000010ff */
[----:B------:R-:W1:Y:S01]  /*28d0*/  MUFU.EX2 R42, R47 ;  /* 0x0000002f002a7308 */ /* 0x000e620000000800 */
[----:B------:R-:W-:Y:S01]  /*28e0*/  FADD R20, R36, R23 ;  /* 0x0000001724147221 */ /* 0x000fe20000000000 */
[----:B------:R-:W-:Y:S01]  /*28f0*/  F2FP.BF16.PACK_AB R18, R154, R147 ;  /* 0x000000939a12723e */ /* 0x000fe200000010ff */
[----:B--2---:R-:W-:Y:S01]  /*2900*/  FADD R5, R45, R22 ;  /* 0x000000162d057221 */ /* 0x004fe20000000000 */
[----:B------:R-:W-:Y:S01]  /*2910*/  F2FP.BF16.PACK_AB R17, R62, R59 ;  /* 0x0000003b3e11723e */ /* 0x000fe200000010ff */
[----:B------:R-:W-:Y:S03]  /*2920*/  LDSM.16.M88.4 R28, [R112+0x80] ;  /* 0x00008000701c783b */ /* 0x000fe60000000200 */
[----:B------:R-:W2:Y:S01]  /*2930*/  MUFU.EX2 R48, R48 ;  /* 0x0000003000307308 */ /* 0x000ea20000000800 */
[----:B----4-:R-:W-:-:S02]  /*2940*/  FADD R9, R37, R20 ;  /* 0x0000001425097221 */ /* 0x010fc40000000000 */
[----:B-----5:R-:W-:Y:S02]  /*2950*/  FADD R8, R50, R5 ;  /* 0x0000000532087221 */ /* 0x020fe40000000000 */
[----:B------:R-:W-:-:S03]  /*2960*/  FMUL R5, R21, 1.4426950216293334961 ;  /* 0x3fb8aa3b15057820 */ /* 0x000fc60000400000 */
[----:B------:R-:W3:Y:S01]  /*2970*/  MUFU.EX2 R49, R49 ;  /* 0x0000003100317308 */ /* 0x000ee20000000800 */
[----:B------:R-:W-:Y:S01]  /*2980*/  FADD R12, R40, R9 ;  /* 0x00000009280c7221 */ /* 0x000fe20000000000 */
[----:B------:R-:W-:Y:S01]  /*2990*/  F2FP.BF16.PACK_AB R19, R66, R63 ;  /* 0x0000003f4213723e */ /* 0x000fe200000010ff */
[----:B0-----:R-:W-:Y:S01]  /*29a0*/  FADD R13, R39, R8 ;  /* 0x00000008270d7221 */ /* 0x001fe20000000000 */
[----:B------:R-:W-:Y:S04]  /*29b0*/  LDSM.16.M88.4 R20, [R112+0x880] ;  /* 0x000880007014783b */ /* 0x000fe80000000200 */
[----:B------:R-:W0:Y:S01]  /*29c0*/  MUFU.EX2 R4, R4 ;  /* 0x0000000400047308 */ /* 0x000e220000000800 */
[----:B------:R-:W-:Y:S02]  /*29d0*/  FADD R9, R41, R12 ;  /* 0x0000000c29097221 */ /* 0x000fe40000000000 */
[----:B-1----:R-:W-:-:S05]  /*29e0*/  FADD R13, R42, R13 ;  /* 0x0000000d2a0d7221 */ /* 0x002fca0000000000 */
[----:B------:R-:W1:Y:S01]  /*29f0*/  MUFU.EX2 R5, R5 ;  /* 0x0000000500057308 */ /* 0x000e620000000800 */
[----:B------:R-:W-:Y:S02]  /*2a00*/  FADD R8, R52, R9 ;  /* 0x0000000934087221 */ /* 0x000fe40000000000 */
[----:B--2---:R-:W-:Y:S01]  /*2a10*/  FADD R12, R48, R13 ;  /* 0x0000000d300c7221 */ /* 0x004fe20000000000 */
[----:B------:R-:W-:Y:S03]  /*2a20*/  HMMA.16816.F32.BF16 R24, R16, R6, R24 ;  /* 0x000000061018723c */ /* 0x000fe60000041818 */
[----:B---3--:R-:W-:-:S04]  /*2a30*/  FADD R9, R49, R12 ;  /* 0x0000000c31097221 */ /* 0x008fc80000000000 */
[----:B------:R-:W-:Y:S02]  /*2a40*/  FADD R7, R53, R8 ;  /* 0x0000000835077221 */ /* 0x000fe40000000000 */
[----:B0-----:R-:W-:Y:S02]  /*2a50*/  FADD R8, R4, R9 ;  /* 0x0000000904087221 */ /* 0x001fe40000000000 */
[----:B------:R-:W-:Y:S02]  /*2a60*/  FADD R6, R56, R7 ;  /* 0x0000000738067221 */ /* 0x000fe40000000000 */
[----:B-1----:R-:W-:Y:S02]  /*2a70*/  FADD R8, R5, R8 ;  /* 0x0000000805087221 */ /* 0x002fe40000000000 */
[----:B------:R-:W-:-:S03]  /*2a80*/  FADD R6, R61, R6 ;  /* 0x000000063d067221 */ /* 0x000fc60000000000 */
[----:B------:R-:W0:Y:S04]  /*2a90*/  SHFL.BFLY PT, R9, R8, 0x2, 0x1f ;  /* 0x0c401f0008097f89 */ /* 0x000e2800000e0000 */
[----:B------:R-:W1:Y:S01]  /*2aa0*/  SHFL.BFLY PT, R7, R6, 0x2, 0x1f ;  /* 0x0c401f0006077f89 */ /* 0x000e6200000e0000 */
[----:B------:R-:W-:Y:S01]  /*2ab0*/  HMMA.16816.F32.BF16 R32, R16, R10, R32 ;  /* 0x0000000a1020723c */ /* 0x000fe20000041820 */
[----:B------:R-:W-:Y:S02]  /*2ac0*/  F2FP.BF16.PACK_AB R36, R37, R36 ;  /* 0x000000242524723e */ /* 0x000fe400000010ff */
[----:B------:R-:W-:Y:S02]  /*2ad0*/  F2FP.BF16.PACK_AB R38, R41, R40 ;  /* 0x000000282926723e */ /* 0x000fe400000010ff */
[----:B------:R-:W-:-:S02]  /*2ae0*/  F2FP.BF16.PACK_AB R37, R50, R45 ;  /* 0x0000002d3225723e */ /* 0x000fc400000010ff */
[----:B------:R-:W-:Y:S01]  /*2af0*/  F2FP.BF16.PACK_AB R39, R42, R39 ;  /* 0x000000272a27723e */ /* 0x000fe200000010ff */
[----:B0-----:R-:W-:Y:S02]  /*2b00*/  FADD R9, R8, R9 ;  /* 0x0000000908097221 */ /* 0x001fe40000000000 */
[----:B-1----:R-:W-:-:S04]  /*2b10*/  FADD R7, R6, R7 ;  /* 0x0000000706077221 */ /* 0x002fc80000000000 */
[C---:B------:R-:W-:Y:S01]  /*2b20*/  HMMA.16816.F32.BF16 R24, R36.reuse, R28, R24 ;  /* 0x0000001c2418723c */ /* 0x040fe20000041818 */
[----:B------:R-:W0:Y:S04]  /*2b30*/  SHFL.BFLY PT, R6, R9, 0x1, 0x1f ;  /* 0x0c201f0009067f89 */ /* 0x000e2800000e0000 */
[----:B------:R-:W1:Y:S05]  /*2b40*/  SHFL.BFLY PT, R10, R7, 0x1, 0x1f ;  /* 0x0c201f00070a7f89 */ /* 0x000e6a00000e0000 */
[----:B------:R-:W-:Y:S01]  /*2b50*/  HMMA.16816.F32.BF16 R32, R36, R20, R32 ;  /* 0x000000142420723c */ /* 0x000fe20000041820 */
[----:B------:R-:W-:-:S04]  /*2b60*/  IADD3 R113, R113, 0x80, RZ ;  /* 0x0000008071717810 */ /* 0x000fc80007ffe0ff */
[----:B------:R-:W-:Y:S02]  /*2b70*/  ISETP.GE.AND P0, PT, R113, c[0x0][0x1d0], PT ;  /* 0x0000740071007a0c */ /* 0x000fe40003f06270 */
[----:B------:R-:W-:Y:S02]  /*2b80*/  F2FP.BF16.PACK_AB R12, R53, R52 ;  /* 0x00000034350c723e */ /* 0x000fe400000010ff */
[----:B------:R-:W-:Y:S02]  /*2b90*/  F2FP.BF16.PACK_AB R14, R61, R56 ;  /* 0x000000383d0e723e */ /* 0x000fe400000010ff */
[----:B------:R-:W-:Y:S02]  /*2ba0*/  F2FP.BF16.PACK_AB R13, R49, R48 ;  /* 0x00000030310d723e */ /* 0x000fe400000010ff */
[----:B------:R-:W-:Y:S02]  /*2bb0*/  F2FP.BF16.PACK_AB R15, R5, R4 ;  /* 0x00000004050f723e */ /* 0x000fe400000010ff */
[----:B------:R-:W-:Y:S01]  /*2bc0*/  MOV R4, 0x80 ;  /* 0x0000008000047802 */ /* 0x000fe20000000f00 */
[----:B0-----:R-:W-:-:S04]  /*2bd0*/  FADD R6, R9, R6 ;  /* 0x0000000609067221 */ /* 0x001fc80000000000 */
[----:B------:R-:W-:Y:S01]  /*2be0*/  HMMA.16816.F32.BF16 R28, R12, R30, R24 ;  /* 0x0000001e0c1c723c */ /* 0x000fe20000041818 */
[----:B-1----:R-:W-:Y:S01]  /*2bf0*/  FADD R10, R7, R10 ;  /* 0x0000000a070a7221 */ /* 0x002fe20000000000 */
[----:B------:R-:W-:Y:S01]  /*2c00*/  MOV R130, R127 ;  /* 0x0000007f00827202 */ /* 0x000fe20000000f00 */
[C---:B------:R-:W-:Y:S01]  /*2c10*/  IMAD R111, R4.reuse, c[0x0][0x1b4], R111 ;  /* 0x00006d00046f7a24 */ /* 0x040fe200078e026f */
[----:B------:R-:W-:Y:S01]  /*2c20*/  MOV R128, R57 ;  /* 0x0000003900807202 */ /* 0x000fe20000000f00 */
[----:B------:R-:W-:-:S03]  /*2c30*/  IMAD R121, R4, c[0x0][0x1a4], R121 ;  /* 0x0000690004797a24 */ /* 0x000fc600078e0279 */
[----:B------:R-:W-:Y:S01]  /*2c40*/  HMMA.16816.F32.BF16 R20, R12, R22, R32 ;  /* 0x000000160c14723c */ /* 0x000fe20000041820 */
[----:B------:R-:W-:Y:S02]  /*2c50*/  FFMA R114, R65, R114, R10 ;  /* 0x0000007241727223 */ /* 0x000fe4000000000a */
[----:B------:R-:W-:Y:S01]  /*2c60*/  FFMA R126, R55, R126, R6 ;  /* 0x0000007e377e7223 */ /* 0x000fe20000000006 */
[----:B------:R-:W-:Y:S01]  /*2c70*/  @P0 CALL.REL.NOINC `(.L_x_0) ;  /* 0x0000001000000944 */ /* 0x000fe20003c00000 */
[----:B------:R-:W-:Y:S05]  /*2c80*/  BRA `(.L_x_1) ;  /* 0xffffdd4000007947 */ /* 0x000fea000383ffff */
.L_x_0:
[--C-:B0-----:R-:W-:Y:S01]  /*2c90*/  SHF.R.S32.HI R2, RZ, 0x5, R0.reuse ;  /* 0x00000005ff027819 */ /* 0x101fe20000011400 */
[----:B------:R-:W-:Y:S01]  /*2ca0*/  BAR.SYNC.DEFER_BLOCKING 0x0 ;  /* 0x0000000000007b1d */ /* 0x000fe20000010000 */
[----:B------:R-:W-:Y:S01]  /*2cb0*/  LOP3.LUT R3, R116, 0x60, RZ, 0xc0, !PT ;  /* 0x0000006074037812 */ /* 0x000fe200078ec0ff */
[----:B------:R-:W-:Y:S01]  /*2cc0*/  IMAD R15, R106, c[0x0][0x1c0], RZ ;  /* 0x000070006a0f7a24 */ /* 0x000fe200078e02ff */
[----:B------:R-:W-:Y:S01]  /*2cd0*/  SGXT R2, R2, 0x1 ;  /* 0x000000010202781a */ /* 0x000fe20000000200 */
[----:B------:R-:W-:Y:S01]  /*2ce0*/  IMAD R17, R107, c[0x0][0x1c4], RZ ;  /* 0x000071006b117a24 */ /* 0x000fe200078e02ff */
[----:B------:R-:W-:Y:S01]  /*2cf0*/  LOP3.LUT R3, R3, 0x1c, R0, 0xf8, !PT ;  /* 0x0000001c03037812 */ /* 0x000fe200078ef800 */
[----:B------:R-:W-:Y:S01]  /*2d00*/  IMAD R108, R108, c[0x0][0x1c8], RZ ;  /* 0x000072006c6c7a24 */ /* 0x000fe200078e02ff */
[----:B------:R-:W-:-:S02]  /*2d10*/  FSETP.GT.AND P0, PT, |R114|, 8.50705917302346158658e+37, PT ;  /* 0x7e8000007200780b */ /* 0x000fc40003f04200 */
[----:B------:R-:W-:Y:S01]  /*2d20*/  LOP3.LUT R18, R3, 0x240, R2, 0x78, !PT ;  /* 0x0000024003127812 */ /* 0x000fe200078e7802 */
[----:B------:R-:W-:Y:S01]  /*2d30*/  FMUL R2, R114, 8388608 ;  /* 0x4b00000072027820 */ /* 0x000fe20000400000 */
[----:B------:R-:W-:Y:S02]  /*2d40*/  FSETP.GT.AND P6, PT, |R126|, 8.50705917302346158658e+37, PT ;  /* 0x7e8000007e00780b */ /* 0x000fe40003fc4200 */
[C---:B------:R-:W-:Y:S02]  /*2d50*/  FSETP.GEU.AND P3, PT, R114.reuse, 1.175494350822287508e-38, PT ;  /* 0x008000007200780b */ /* 0x040fe40003f6e000 */
[----:B------:R-:W-:Y:S02]  /*2d60*/  FSETP.GEU.AND P4, PT, |R114|, 1.175494350822287508e-38, PT ;  /* 0x008000007200780b */ /* 0x000fe40003f8e200 */
[----:B------:R-:W-:Y:S02]  /*2d70*/  FSETP.GEU.AND P5, PT, |R126|, 1.175494350822287508e-38, PT ;  /* 0x008000007e00780b */ /* 0x000fe40003fae200 */
[----:B------:R-:W-:Y:S01]  /*2d80*/  FSEL R25, R2, R114, !P3 ;  /* 0x0000007202197208 */ /* 0x000fe20005800000 */
[C---:B------:R-:W-:Y:S01]  /*2d90*/  FMUL R2, R126.reuse, 8388608 ;  /* 0x4b0000007e027820 */ /* 0x040fe20000400000 */
[----:B------:R-:W-:Y:S01]  /*2da0*/  FSETP.GEU.AND P2, PT, R126, 1.175494350822287508e-38, PT ;  /* 0x008000007e00780b */ /* 0x000fe20003f4e000 */
[----:B------:R-:W-:Y:S01]  /*2db0*/  @P0 FMUL R114, R114, 0.25 ;  /* 0x3e80000072720820 */ /* 0x000fe20000400000 */
[----:B------:R-:W-:Y:S01]  /*2dc0*/  SHF.L.U32 R4, R15, 0x1, RZ ;  /* 0x000000010f047819 */ /* 0x000fe200000006ff */
[----:B------:R-:W-:Y:S01]  /*2dd0*/  @P0 FMUL R21, R21, 0.25 ;  /* 0x3e80000015150820 */ /* 0x000fe20000400000 */
[----:B------:R-:W-:Y:S01]  /*2de0*/  FSEL R27, R2, R126, !P2 ;  /* 0x0000007e021b7208 */ /* 0x000fe20005000000 */
[----:B------:R-:W-:Y:S01]  /*2df0*/  @P6 FMUL R126, R126, 0.25 ;  /* 0x3e8000007e7e6820 */ /* 0x000fe20000400000 */
[----:B------:R-:W-:Y:S01]  /*2e00*/  IADD3 R2, R25, -0x3f3504f3, RZ ;  /* 0xc0cafb0d19027810 */ /* 0x000fe20007ffe0ff */
[----:B------:R-:W-:Y:S01]  /*2e10*/  @!P4 FMUL R114, R114, 16777216 ;  /* 0x4b8000007272c820 */ /* 0x000fe20000400000 */
[----:B------:R-:W-:Y:S01]  /*2e20*/  SHF.L.U32 R5, R17, 0x1, RZ ;  /* 0x0000000111057819 */ /* 0x000fe200000006ff */
[----:B------:R-:W-:Y:S01]  /*2e30*/  @!P5 FMUL R126, R126, 16777216 ;  /* 0x4b8000007e7ed820 */ /* 0x000fe20000400000 */
[----:B------:R-:W-:Y:S01]  /*2e40*/  LOP3.LUT R2, R2, 0xff800000, RZ, 0xc0, !PT ;  /* 0xff80000002027812 */ /* 0x000fe200078ec0ff */
[----:B------:R-:W0:Y:S01]  /*2e50*/  MUFU.RCP R3, R114 ;  /* 0x0000007200037308 */ /* 0x000e220000001000 */
[----:B------:R-:W-:Y:S01]  /*2e60*/  @P0 FMUL R20, R20, 0.25 ;  /* 0x3e80000014140820 */ /* 0x000fe20000400000 */
[----:B------:R-:W-:Y:S01]  /*2e70*/  LOP3.LUT R116, R116, 0x300, RZ, 0xc0, !PT ;  /* 0x0000030074747812 */ /* 0x000fe200078ec0ff */
[----:B------:R-:W-:Y:S01]  /*2e80*/  @P0 FMUL R29, R29, 0.25 ;  /* 0x3e8000001d1d0820 */ /* 0x000fe20000400000 */
[----:B------:R-:W-:Y:S01]  /*2e90*/  SHF.L.U32 R19, R0, 0x2, RZ ;  /* 0x0000000200137819 */ /* 0x000fe200000006ff */
[----:B------:R-:W-:Y:S01]  /*2ea0*/  @P0 FMUL R28, R28, 0.25 ;  /* 0x3e8000001c1c0820 */ /* 0x000fe20000400000 */
[----:B------:R-:W-:Y:S01]  /*2eb0*/  IADD3 R24, P0, P1, R5, c[0x0][0x178], R4 ;  /* 0x00005e0005187a10 */ /* 0x000fe2000791e004 */
[----:B------:R-:W-:Y:S01]  /*2ec0*/  @P6 FMUL R23, R23, 0.25 ;  /* 0x3e80000017176820 */ /* 0x000fe20000400000 */
[----:B------:R-:W1:Y:S01]  /*2ed0*/  MUFU.RCP R7, R126 ;  /* 0x0000007e00077308 */ /* 0x000e620000001000 */
[----:B------:R-:W-:Y:S01]  /*2ee0*/  @P6 FMUL R22, R22, 0.25 ;  /* 0x3e80000016166820 */ /* 0x000fe20000400000 */
[----:B------:R-:W-:Y:S01]  /*2ef0*/  SHF.R.U32.HI R109, RZ, 0x1, R109 ;  /* 0x00000001ff6d7819 */ /* 0x000fe2000001166d */
[----:B------:R-:W-:Y:S01]  /*2f00*/  @P6 FMUL R31, R31, 0.25 ;  /* 0x3e8000001f1f6820 */ /* 0x000fe20000400000 */
[----:B------:R-:W-:Y:S01]  /*2f10*/  LOP3.LUT R116, R116, 0xfc, R19, 0xf8, !PT ;  /* 0x000000fc74747812 */ /* 0x000fe200078ef813 */
[----:B------:R-:W-:Y:S01]  /*2f20*/  @P6 FMUL R30, R30, 0.25 ;  /* 0x3e8000001e1e6820 */ /* 0x000fe20000400000 */
[----:B------:R-:W-:Y:S01]  /*2f30*/  LOP3.LUT R110, R110, 0x78, RZ, 0xc0, !PT ;  /* 0x000000786e6e7812 */ /* 0x000fe200078ec0ff */
[----:B------:R-:W-:Y:S01]  /*2f40*/  @!P4 FMUL R21, R21, 16777216 ;  /* 0x4b8000001515c820 */ /* 0x000fe20000400000 */
[----:B------:R-:W-:Y:S01]  /*2f50*/  LOP3.LUT R109, R116, R109, RZ, 0x3c, !PT ;  /* 0x0000006d746d7212 */ /* 0x000fe200078e3cff */
[----:B------:R-:W-:Y:S01]  /*2f60*/  @!P4 FMUL R20, R20, 16777216 ;  /* 0x4b8000001414c820 */ /* 0x000fe20000400000 */
[----:B------:R-:W-:Y:S01]  /*2f70*/  LOP3.LUT R115, R115, 0x38, RZ, 0xc0, !PT ;  /* 0x0000003873737812 */ /* 0x000fe200078ec0ff */
[----:B------:R-:W-:Y:S01]  /*2f80*/  @!P4 FMUL R29, R29, 16777216 ;  /* 0x4b8000001d1dc820 */ /* 0x000fe20000400000 */
[----:B------:R-:W-:Y:S01]  /*2f90*/  LOP3.LUT R19, R19, 0x40, RZ, 0xc0, !PT ;  /* 0x0000004013137812 */ /* 0x000fe200078ec0ff */
[----:B------:R-:W-:Y:S01]  /*2fa0*/  @!P4 FMUL R28, R28, 16777216 ;  /* 0x4b8000001c1cc820 */ /* 0x000fe20000400000 */
[----:B------:R-:W-:Y:S01]  /*2fb0*/  ISETP.GE.U32.AND P4, PT, R27, 0x7f800000, PT ;  /* 0x7f8000001b00780c */ /* 0x000fe20003f86070 */
[----:B------:R-:W-:-:S02]  /*2fc0*/  @!P5 FMUL R23, R23, 16777216 ;  /* 0x4b8000001717d820 */ /* 0x000fc40000400000 */
[----:B------:R-:W-:Y:S02]  /*2fd0*/  @!P5 FMUL R22, R22, 16777216 ;  /* 0x4b8000001616d820 */ /* 0x000fe40000400000 */
[----:B------:R-:W-:Y:S02]  /*2fe0*/  @!P5 FMUL R31, R31, 16777216 ;  /* 0x4b8000001f1fd820 */ /* 0x000fe40000400000 */
[----:B------:R-:W-:Y:S01]  /*2ff0*/  @!P5 FMUL R30, R30, 16777216 ;  /* 0x4b8000001e1ed820 */ /* 0x000fe20000400000 */
[----:B------:R-:W-:Y:S01]  /*3000*/  ISETP.GE.U32.AND P5, PT, R25, 0x7f800000, PT ;  /* 0x7f8000001900780c */ /* 0x000fe20003fa6070 */
[C---:B0-----:R-:W-:Y:S01]  /*3010*/  FMUL R11, R3.reuse, R21 ;  /* 0x00000015030b7220 */ /* 0x041fe20000400000 */
[----:B------:R-:W-:Y:S01]  /*3020*/  MOV R21, 0x3dc6b27f ;  /* 0x3dc6b27f00157802 */ /* 0x000fe20000000f00 */
[C---:B------:R-:W-:Y:S02]  /*3030*/  FMUL R12, R3.reuse, R20 ;  /* 0x00000014030c7220 */ /* 0x040fe40000400000 */
[----:B------:R-:W-:-:S02]  /*3040*/  FMUL R16, R3, R29 ;  /* 0x0000001d03107220 */ /* 0x000fc40000400000 */
[----:B------:R-:W-:Y:S01]  /*3050*/  FMUL R13, R3, R28 ;  /* 0x0000001c030d7220 */ /* 0x000fe20000400000 */
[----:B------:R-:W-:Y:S01]  /*3060*/  IADD3 R3, R27, -0x3f3504f3, RZ ;  /* 0xc0cafb0d1b037810 */ /* 0x000fe20007ffe0ff */
[----:B-1----:R-:W-:Y:S01]  /*3070*/  FMUL R9, R7, R23 ;  /* 0x0000001707097220 */ /* 0x002fe20000400000 */
[----:B------:R-:W-:Y:S01]  /*3080*/  F2FP.BF16.PACK_AB R11, R11, R16 ;  /* 0x000000100b0b723e */ /* 0x000fe200000010ff */
[C---:B------:R-:W-:Y:S01]  /*3090*/  FMUL R10, R7.reuse, R22 ;  /* 0x00000016070a7220 */ /* 0x040fe20000400000 */
[----:B------:R-:W-:Y:S01]  /*30a0*/  F2FP.BF16.PACK_AB R12, R12, R13 ;  /* 0x0000000d0c0c723e */ /* 0x000fe200000010ff */
[----:B------:R-:W-:Y:S01]  /*30b0*/  FMUL R14, R7, R31 ;  /* 0x0000001f070e7220 */ /* 0x000fe20000400000 */
[----:B------:R-:W-:Y:S01]  /*30c0*/  LOP3.LUT R6, R3, 0xff800000, RZ, 0xc0, !PT ;  /* 0xff80000003067812 */ /* 0x000fe200078ec0ff */
[----:B------:R-:W-:Y:S01]  /*30d0*/  FMUL R7, R7, R30 ;  /* 0x0000001e07077220 */ /* 0x000fe20000400000 */
[----:B------:R-:W-:Y:S01]  /*30e0*/  LOP3.LUT R16, R18, 0x20, RZ, 0x3c, !PT ;  /* 0x0000002012107812 */ /* 0x000fe200078e3cff */
[----:B------:R-:W-:Y:S01]  /*30f0*/  STS [R18], R12 ;  /* 0x0000000c12007388 */ /* 0x000fe20000000800 */
[----:B------:R-:W-:Y:S01]  /*3100*/  F2FP.BF16.PACK_AB R14, R9, R14 ;  /* 0x0000000e090e723e */ /* 0x000fe200000010ff */
[----:B------:R-:W-:Y:S01]  /*3110*/  IMAD.HI R15, R15, 0x2, RZ ;  /* 0x000000020f0f7827 */ /* 0x000fe200078e02ff */
[----:B------:R-:W-:Y:S01]  /*3120*/  F2FP.BF16.PACK_AB R13, R10, R7 ;  /* 0x000000070a0d723e */ /* 0x000fe200000010ff */
[----:B------:R-:W-:Y:S01]  /*3130*/  STS [R18+0x80], R11 ;  /* 0x0000800b12007388 */ /* 0x000fe20000000800 */
[----:B------:R-:W-:Y:S01]  /*3140*/  IADD3 R3, R25, -R2, RZ ;  /* 0x8000000219037210 */ /* 0x000fe20007ffe0ff */
[----:B------:R-:W-:Y:S01]  /*3150*/  IMAD.HI R10, R17, 0x2, RZ ;  /* 0x00000002110a7827 */ /* 0x000fe200078e02ff */
[----:B------:R-:W-:Y:S01]  /*3160*/  IADD3 R5, R27, -R6, RZ ;  /* 0x800000061b057210 */ /* 0x000fe20007ffe0ff */
[----:B------:R-:W-:Y:S02]  /*3170*/  STS [R16+0x100], R13 ;  /* 0x0001000d10007388 */ /* 0x000fe40000000800 */
[----:B------:R-:W-:Y:S01]  /*3180*/  FADD R4, R3, -1 ;  /* 0xbf80000003047421 */ /* 0x000fe20000000000 */
[----:B------:R-:W-:Y:S01]  /*3190*/  IADD3.X R10, R10, c[0x0][0x17c], R15, P0, P1 ;  /* 0x00005f000a0a7a10 */ /* 0x000fe200007e240f */
[----:B------:R-:W-:Y:S01]  /*31a0*/  STS [R16+0x180], R14 ;  /* 0x0001800e10007388 */ /* 0x000fe20000000800 */
[----:B------:R-:W-:-:S03]  /*31b0*/  FADD R8, R5, -1 ;  /* 0xbf80000005087421 */ /* 0x000fc60000000000 */
[----:B------:R-:W-:Y:S01]  /*31c0*/  BAR.SYNC.DEFER_BLOCKING 0x0 ;  /* 0x0000000000007b1d */ /* 0x000fe20000010000 */
[-C--:B------:R-:W-:Y:S01]  /*31d0*/  FFMA.FTZ R3, R4, R21.reuse, -0.16845393180847167969 ;  /* 0xbe2c7f3004037423 */ /* 0x080fe20000010015 */
[----:B------:R-:W-:Y:S01]  /*31e0*/  FSETP.NEU.AND P0, PT, R25, RZ, PT ;  /* 0x000000ff1900720b */ /* 0x000fe20003f0d000 */
[----:B------:R-:W-:Y:S01]  /*31f0*/  FFMA.FTZ R5, R8, R21, -0.16845393180847167969 ;  /* 0xbe2c7f3008057423 */ /* 0x000fe20000010015 */
[----:B------:R-:W-:Y:S01]  /*3200*/  FSETP.NEU.AND P1, PT, R27, RZ, PT ;  /* 0x000000ff1b00720b */ /* 0x000fe20003f2d000 */
[----:B------:R-:W-:Y:S02]  /*3210*/  FFMA.FTZ R3, R4, R3, 0.1716887056827545166 ;  /* 0x3e2fcf2a04037423 */ /* 0x000fe40000010003 */
[----:B------:R-:W-:Y:S02]  /*3220*/  FFMA.FTZ R5, R8, R5, 0.1716887056827545166 ;  /* 0x3e2fcf2a08057423 */ /* 0x000fe40000010005 */
[----:B------:R-:W-:Y:S02]  /*3230*/  FFMA.FTZ R3, R4, R3, -0.17900948226451873779 ;  /* 0xbe374e4304037423 */ /* 0x000fe40000010003 */
[----:B------:R-:W-:-:S02]  /*3240*/  FFMA.FTZ R5, R8, R5, -0.17900948226451873779 ;  /* 0xbe374e4308057423 */ /* 0x000fc40000010005 */
[----:B------:R-:W-:Y:S02]  /*3250*/  FFMA.FTZ R3, R4, R3, 0.20512372255325317383 ;  /* 0x3e520bf404037423 */ /* 0x000fe40000010003 */
[----:B------:R-:W-:Y:S02]  /*3260*/  FFMA.FTZ R7, R8, R5, 0.20512372255325317383 ;  /* 0x3e520bf408077423 */ /* 0x000fe40000010005 */
[----:B------:R-:W-:Y:S02]  /*3270*/  FFMA.FTZ R5, R4, R3, -0.24046532809734344482 ;  /* 0xbe763c8b04057423 */ /* 0x000fe40000010003 */
[----:B------:R-:W-:Y:S01]  /*3280*/  FFMA.FTZ R7, R8, R7, -0.24046532809734344482 ;  /* 0xbe763c8b08077423 */ /* 0x000fe20000010007 */
[----:B------:R0:W1:Y:S01]  /*3290*/  I2F R3, R2 ;  /* 0x0000000200037306 */ /* 0x0000620000201400 */
[----:B------:R-:W-:Y:S02]  /*32a0*/  FFMA.FTZ R5, R4, R5, 0.28857114911079406738 ;  /* 0x3e93bf9904057423 */ /* 0x000fe40000010005 */
[----:B------:R-:W-:Y:S01]  /*32b0*/  FFMA.FTZ R7, R8, R7, 0.28857114911079406738 ;  /* 0x3e93bf9908077423 */ /* 0x000fe20000010007 */
[----:B------:R-:W2:Y:S01]  /*32c0*/  LDS R109, [R109] ;  /* 0x000000006d6d7984 */ /* 0x000ea20000000800 */
[----:B------:R-:W-:-:S02]  /*32d0*/  FFMA.FTZ R5, R4, R5, -0.36067417263984680176 ;  /* 0xbeb8aa4904057423 */ /* 0x000fc40000010005 */
[----:B------:R-:W-:Y:S02]  /*32e0*/  FFMA.FTZ R9, R8, R7, -0.36067417263984680176 ;  /* 0xbeb8aa4908097423 */ /* 0x000fe40000010007 */
[----:B------:R-:W-:Y:S01]  /*32f0*/  FFMA.FTZ R5, R4, R5, 0.48089820146560668945 ;  /* 0x3ef6384a04057423 */ /* 0x000fe20000010005 */
[----:B------:R3:W4:Y:S01]  /*3300*/  I2F R7, R6 ;  /* 0x0000000600077306 */ /* 0x0007220000201400 */
[----:B------:R-:W-:Y:S01]  /*3310*/  FFMA.FTZ R9, R8, R9, 0.48089820146560668945 ;  /* 0x3ef6384a08097423 */ /* 0x000fe20000010009 */
[----:B0-----:R-:W-:Y:S01]  /*3320*/  FSEL R2, RZ, -23, P3 ;  /* 0xc1b80000ff027808 */ /* 0x001fe20001800000 */
[----:B------:R-:W-:Y:S02]  /*3330*/  FFMA.FTZ R5, R4, R5, -0.72134751081466674805 ;  /* 0xbf38aa3b04057423 */ /* 0x000fe40000010005 */
[----:B------:R-:W-:Y:S02]  /*3340*/  FFMA.FTZ R9, R8, R9, -0.72134751081466674805 ;  /* 0xbf38aa3b08097423 */ /* 0x000fe40000010009 */
[----:B------:R-:W-:-:S02]  /*3350*/  FMUL R5, R4, R5 ;  /* 0x0000000504057220 */ /* 0x000fc40000400000 */
[----:B------:R-:W-:Y:S01]  /*3360*/  FMUL R9, R8, R9 ;  /* 0x0000000908097220 */ /* 0x000fe20000400000 */
[----:B---3--:R-:W-:Y:S01]  /*3370*/  FSEL R6, RZ, -23, P2 ;  /* 0xc1b80000ff067808 */ /* 0x008fe20001000000 */
[----:B------:R-:W-:Y:S01]  /*3380*/  FMUL R5, R4, R5 ;  /* 0x0000000504057220 */ /* 0x000fe20000400000 */
[----:B------:R-:W-:Y:S01]  /*3390*/  LOP3.LUT P2, RZ, R0, 0xe0, RZ, 0xc0, !PT ;  /* 0x000000e000ff7812 */ /* 0x000fe2000784c0ff */
[----:B-1----:R-:W-:Y:S01]  /*33a0*/  FFMA.FTZ R2, R3, 1.1920928955078125e-07, R2 ;  /* 0x3400000003027823 */ /* 0x002fe20000010002 */
[----:B------:R-:W-:Y:S01]  /*33b0*/  @P5 MOV R3, 0x7f800000 ;  /* 0x7f80000000035802 */ /* 0x000fe20000000f00 */
[----:B------:R-:W-:Y:S01]  /*33c0*/  FFMA.FTZ R5, R4, 1.4426950216293334961, R5 ;  /* 0x3fb8aa3b04057823 */ /* 0x000fe20000010005 */
[----:B------:R-:W-:Y:S01]  /*33d0*/  SHF.R.U32.HI R0, RZ, 0x1, R0 ;  /* 0x00000001ff007819 */ /* 0x000fe20000011600 */
[----:B------:R-:W-:Y:S02]  /*33e0*/  FMUL R9, R8, R9 ;  /* 0x0000000908097220 */ /* 0x000fe40000400000 */
[----:B----4-:R-:W-:Y:S01]  /*33f0*/  FFMA.FTZ R6, R7, 1.1920928955078125e-07, R6 ;  /* 0x3400000007067823 */ /* 0x010fe20000010006 */
[----:B------:R-:W-:Y:S01]  /*3400*/  MOV R7, c[0x0][0x1c8] ;  /* 0x0000720000077a02 */ /* 0x000fe20000000f00 */
[----:B------:R-:W-:Y:S01]  /*3410*/  FADD R5, R2, R5 ;  /* 0x0000000502057221 */ /* 0x000fe20000000000 */
[----:B------:R-:W-:Y:S01]  /*3420*/  @P4 MOV R2, 0x7f800000 ;  /* 0x7f80000000024802 */ /* 0x000fe20000000f00 */
[----:B------:R-:W-:Y:S01]  /*3430*/  FFMA.FTZ R9, R8, 1.4426950216293334961, R9 ;  /* 0x3fb8aa3b08097823 */ /* 0x000fe20000010009 */
[----:B------:R-:W-:Y:S01]  /*3440*/  LEA R7, R7, R108, 0x3 ;  /* 0x0000006c07077211 */ /* 0x000fe200078e18ff */
[----:B------:R-:W-:Y:S01]  /*3450*/  @P5 FFMA.FTZ R5, R25, R3, +INF ;  /* 0x7f80000019055423 */ /* 0x000fe20000010003 */
[----:B------:R-:W-:Y:S01]  /*3460*/  LOP3.LUT R8, R0, 0x4, RZ, 0xc0, !PT ;  /* 0x0000000400087812 */ /* 0x000fe200078ec0ff */
[----:B------:R-:W-:-:S02]  /*3470*/  FADD R6, R6, R9 ;  /* 0x0000000906067221 */ /* 0x000fc40000000000 */
[----:B------:R-:W-:Y:S01]  /*3480*/  @P4 FFMA.FTZ R6, R27, R2, +INF ;  /* 0x7f8000001b064423 */ /* 0x000fe20000010002 */
[----:B------:R-:W-:Y:S02]  /*3490*/  FSEL R0, R5, -INF , P0 ;  /* 0xff80000005007808 */ /* 0x000fe40000000000 */
[-C--:B------:R-:W-:Y:S02]  /*34a0*/  LEA R2, P3, R108, R24.reuse, 0x1 ;  /* 0x000000186c027211 */ /* 0x080fe400078608ff */
[C---:B------:R-:W-:Y:S01]  /*34b0*/  LEA R4, P4, R7.reuse, R24, 0x1 ;  /* 0x0000001807047211 */ /* 0x040fe200078808ff */
[----:B------:R-:W-:Y:S01]  /*34c0*/  FFMA R56, R0, 0.69314718246459960938, R127 ;  /* 0x3f31721800387823 */ /* 0x000fe2000000007f */
[-C--:B------:R-:W-:Y:S02]  /*34d0*/  LEA.HI.X.SX32 R3, R108, R10.reuse, 0x1, P3 ;  /* 0x0000000a6c037211 */ /* 0x080fe400018f0eff */
[----:B------:R-:W-:Y:S02]  /*34e0*/  LEA.HI.X.SX32 R5, R7, R10, 0x1, P4 ;  /* 0x0000000a07057211 */ /* 0x000fe400020f0eff */
[----:B--2---:R-:W-:Y:S01]  /*34f0*/  PRMT R0, R109, 0x7632, R0 ;  /* 0x000076326d007816 */ /* 0x004fe20000000000 */
[----:B------:R0:W-:Y:S01]  /*3500*/  STG.E.U16 [R2.64], R109 ;  /* 0x0000006d02007986 */ /* 0x0001e2000c101504 */
[----:B------:R-:W-:-:S02]  /*3510*/  FSEL R6, R6, -INF , P1 ;  /* 0xff80000006067808 */ /* 0x000fc40000800000 */
[----:B------:R-:W-:Y:S01]  /*3520*/  IADD3 R8, R19, R115, R8 ;  /* 0x0000007313087210 */ /* 0x000fe20007ffe008 */
[----:B------:R0:W-:Y:S02]  /*3530*/  STG.E.U16 [R4.64], R0 ;  /* 0x0000000004007986 */ /* 0x0001e4000c101504 */
[----:B------:R-:W-:Y:S02]  /*3540*/  FFMA R57, R6, 0.69314718246459960938, R57 ;  /* 0x3f31721806397823 */ /* 0x000fe40000000039 */
[----:B------:R-:W-:Y:S06]  /*3550*/  BAR.SYNC.DEFER_BLOCKING 0x0 ;  /* 0x0000000000007b1d */ /* 0x000fec0000010000 */
[----:B------:R0:W-:Y:S04]  /*3560*/  STS.64 [R110], R56 ;  /* 0x000000386e007388 */ /* 0x0001e80000000a00 */
[----:B------:R-:W-:Y:S06]  /*3570*/  BAR.SYNC.DEFER_BLOCKING 0x0 ;  /* 0x0000000000007b1d */ /* 0x000fec0000010000 */
[----:B------:R-:W-:Y:S05]  /*3580*/  @P2 EXIT ;  /* 0x000000000000294d */ /* 0x000fea0003800000 */
[----:B0-----:R-:W0:Y:S01]  /*3590*/  LDS R5, [R8] ;  /* 0x0000000008057984 */ /* 0x001e220000000800 */
[----:B------:R-:W-:Y:S01]  /*35a0*/  IMAD R106, R106, c[0x0][0x1cc], RZ ;  /* 0x000073006a6a7a24 */ /* 0x000fe200078e02ff */
[C---:B------:R-:W-:Y:S01]  /*35b0*/  SHF.L.U32 R3, R107.reuse, 0x2, RZ ;  /* 0x000000026b037819 */ /* 0x040fe200000006ff */
[----:B------:R-:W-:-:S03]  /*35c0*/  IMAD.HI R107, R107, 0x4, RZ ;  /* 0x000000046b6b7827 */ /* 0x000fc600078e02ff */
[C---:B------:R-:W-:Y:S01]  /*35d0*/  SHF.L.U32 R2, R106.reuse, 0x2, RZ ;  /* 0x000000026a027819 */ /* 0x040fe200000006ff */
[----:B------:R-:W-:-:S03]  /*35e0*/  IMAD.HI R106, R106, 0x4, RZ ;  /* 0x000000046a6a7827 */ /* 0x000fc600078e02ff */
[----:B------:R-:W-:-:S04]  /*35f0*/  IADD3 R2, P0, P1, R3, c[0x0][0x180], R2 ;  /* 0x0000600003027a10 */ /* 0x000fc8000791e002 */
[----:B------:R-:W-:-:S05]  /*3600*/  IADD3.X R3, R107, c[0x0][0x184], R106, P0, P1 ;  /* 0x000061006b037a10 */ /* 0x000fca00007e246a */
[----:B0-----:R-:W-:Y:S01]  /*3610*/  STG.E [R2.64], R5 ;  /* 0x0000000502007986 */ /* 0x001fe2000c101904 */
[----:B------:R-:W-:Y:S05]  /*3620*/  EXIT ;  /* 0x000000000000794d */ /* 0x000fea0003800000 */
.L_x_2:
[----:B------:R-:W-:-:S00]  /*3630*/  BRA `(.L_x_2) ;  /* 0xfffffff000007947 */ /* 0x000fc0000383ffff */
[----:B------:R-:W-:-:S00]  /*3640*/  NOP ;  /* 0x0000000000007918 */ /* 0x000fc00000000000 */
        /* <DEDUP_REMOVED lines=11> */
.L_x_3:


//--------------------- .nv.global.init           --------------------------
	.section	.nv.global.init,"aw",@progbits
.nv.global.init:
	.type		_$_str,@object
	.size		_$_str,(.L_0 - _$_str)
_$_str:
        /*0000*/ 	.byte	0x5f, 0x5f, 0x43, 0x55, 0x44, 0x41, 0x5f, 0x46, 0x54, 0x5a, 0x00
.L_0:


//--------------------- .nv.shared.attn_fwd       --------------------------
	.section	.nv.shared.attn_fwd,"aw",@nobits
	.sectionflags	@""
	.align	16
